def gluon_wgmma(
    a_ptr,
    b_ptr,
    c_ptr,
    M,
    N,
    K,
    stride_am,
    stride_bk,
    stride_cm,
    BLOCK_M: gl.constexpr,
    BLOCK_N: gl.constexpr,
    BLOCK_K: gl.constexpr,
    DTYPE: gl.constexpr,
    A_LAYOUT: gl.constexpr,
    B_LAYOUT: gl.constexpr,
    C_LAYOUT: gl.constexpr,
    B_SHAPE: gl.constexpr,
    TRANS_B: gl.constexpr,
    NUM_BUFFERS: gl.constexpr,
    NUM_WARPS: gl.constexpr,
):
    a_desc = tma.make_tensor_descriptor(
        a_ptr, [M, K], [stride_am, 1], [BLOCK_M, BLOCK_K], A_LAYOUT
    )
    b_desc = tma.make_tensor_descriptor(
        b_ptr,
        [N, K] if TRANS_B else [K, N],
        [stride_bk, 1],
        B_SHAPE,
        B_LAYOUT,
    )
    c_desc = tma.make_tensor_descriptor(
        c_ptr, [M, N], [stride_cm, 1], [BLOCK_M, BLOCK_N], C_LAYOUT
    )

    a_bufs = gl.allocate_shared_memory(
        DTYPE, [NUM_BUFFERS, BLOCK_M, BLOCK_K], A_LAYOUT
    )
    b_bufs = gl.allocate_shared_memory(DTYPE, [NUM_BUFFERS] + B_SHAPE, B_LAYOUT)

    pid_m = gl.program_id(0)
    pid_n = gl.program_id(1)
    off_m = pid_m * BLOCK_M
    off_n = pid_n * BLOCK_N

    mma_layout: gl.constexpr = pick_wgmma_layout(DTYPE, BLOCK_M, BLOCK_N, NUM_WARPS)
    acc = warpgroup_mma_init(
        gl.zeros((BLOCK_M, BLOCK_N), dtype=gl.float32, layout=mma_layout)
    )

    bars = gl.allocate_shared_memory(
        gl.int64, [NUM_BUFFERS, 1], mbarrier.MBarrierLayout()
    )
    for i in gl.static_range(NUM_BUFFERS):
        mbarrier.init(bars.index(i), count=1)
    idx = 0
    phase = 0

    for k in range(0, K, BLOCK_K):
        a = a_bufs.index(idx)
        b = b_bufs.index(idx)
        bar = bars.index(idx)
        mbarrier.expect(bar, a_desc.block_type.nbytes + b_desc.block_type.nbytes)
        tma.async_copy_global_to_shared(a_desc, [off_m, k], bar, a)
        tma.async_copy_global_to_shared(
            b_desc, [off_n, k] if TRANS_B else [k, off_n], bar, b
        )
        mbarrier.wait(bar, phase=phase)

        if TRANS_B:
            b = b.permute((1, 0))
        acc = warpgroup_mma_wait(num_outstanding=0, deps=(acc,))
        acc = warpgroup_mma(a, b, acc, is_async=True)

        idx += 1
        if idx == NUM_BUFFERS:
            idx = 0
            phase ^= 1

    acc = warpgroup_mma_wait(num_outstanding=0, deps=(acc,))
    for i in gl.static_range(NUM_BUFFERS):
        mbarrier.invalidate(bars.index(i))

    c_smem = gl.allocate_shared_memory(DTYPE, [BLOCK_M, BLOCK_N], C_LAYOUT)
    c_smem.store(acc.to(DTYPE))
    fence_async_shared()
    tma.async_copy_shared_to_global(c_desc, [off_m, off_n], c_smem)
    tma.store_wait(pendings=0)

# config = {"BLOCK_K": 128, "BLOCK_M": 256, "BLOCK_N": 256, "arch": "sm_90", "dtype": "bf16", "num_buffers": 4, "num_warps": 4, "trans_b": 1}
# arch = sm_90


// ===== COMPILED SASS (sm_90a) =====

	.target	sm_90a

	.elftype	@"ET_EXEC"


//--------------------- .note.nv.tkinfo           --------------------------
	.section	.note.nv.tkinfo,"",@"SHT_NOTE"
	.sectionflags	@"SHF_NOTE_NV_TKINFO"
	.tkinfo
        /*0018*/ 	.word	0x00000002
        /*0030*/ 	.string	""
        /*0030*/ 	.string	"ptxas"
        /*0030*/ 	.string	"Cuda compilation tools, release 13.0, V13.0.88"
        /*0030*/ 	.string	"Build cuda_13.0.r13.0/compiler.36424714_0"
        /*0030*/ 	.string	"-v  -suppress-debug-info  -lineinfo  -arch sm_90a "



//--------------------- .note.nv.cuinfo           --------------------------
	.section	.note.nv.cuinfo,"",@"SHT_NOTE"
	.sectionflags	@"SHF_NOTE_NV_CUINFO"
        /*0018*/ 	.short	0x0002
        /*001a*/ 	.short	0x005a
        /*001c*/ 	.short	0x0082
	.zero		2


//--------------------- .nv.info                  --------------------------
	.section	.nv.info,"",@"SHT_CUDA_INFO"
	.align	4


	//----- nvinfo : EIATTR_REGCOUNT
	.align		4
        /*0000*/ 	.byte	0x04, 0x2f
        /*0002*/ 	.short	(.L_1 - .L_0)
	.align		4
.L_0:
        /*0004*/ 	.word	index@(gluon_wgmma)
        /*0008*/ 	.word	0x000000ff


	//----- nvinfo : EIATTR_FRAME_SIZE
	.align		4
.L_1:
        /*000c*/ 	.byte	0x04, 0x11
        /*000e*/ 	.short	(.L_3 - .L_2)
	.align		4
.L_2:
        /*0010*/ 	.word	index@(gluon_wgmma)
        /*0014*/ 	.word	0x000008d0


	//----- nvinfo : EIATTR_MIN_STACK_SIZE
	.align		4
.L_3:
        /*0018*/ 	.byte	0x04, 0x12
        /*001a*/ 	.short	(.L_5 - .L_4)
	.align		4
.L_4:
        /*001c*/ 	.word	index@(gluon_wgmma)
        /*0020*/ 	.word	0x000008d0
.L_5:


//--------------------- .nv.compat                --------------------------
	.section	.nv.compat,"",@"SHT_CUDA_COMPAT_INFO"
	.align	4
        /*0000*/ 	.byte	0x02, 0x09, 0x01, 0x00, 0x02, 0x02, 0x04, 0x00, 0x02, 0x05, 0x05, 0x00, 0x03, 0x07, 0x01, 0x01
        /*0010*/ 	.byte	0x02, 0x03, 0x03, 0x00, 0x02, 0x06, 0x01, 0x00, 0x04, 0x0b, 0x08, 0x00, 0x00, 0x00, 0x00, 0x00
        /*0020*/ 	.byte	0x00, 0x00, 0x00, 0x00


//--------------------- .nv.info.gluon_wgmma      --------------------------
	.section	.nv.info.gluon_wgmma,"",@"SHT_CUDA_INFO"
	.sectionflags	@""
	.align	4


	//----- nvinfo : EIATTR_CUDA_API_VERSION
	.align		4
        /*0000*/ 	.byte	0x04, 0x37
        /*0002*/ 	.short	(.L_7 - .L_6)
.L_6:
        /*0004*/ 	.word	0x00000082


	//----- nvinfo : EIATTR_KPARAM_INFO
	.align		4
.L_7:
        /*0008*/ 	.byte	0x04, 0x17
        /*000a*/ 	.short	(.L_9 - .L_8)
.L_8:
        /*000c*/ 	.word	0x00000000
        /*0010*/ 	.short	0x000a
        /*0012*/ 	.short	0x0048
        /*0014*/ 	.byte	0x00, 0xf4, 0x21, 0x00


	//----- nvinfo : EIATTR_KPARAM_INFO
	.align		4
.L_9:
        /*0018*/ 	.byte	0x04, 0x17
        /*001a*/ 	.short	(.L_11 - .L_10)
.L_10:
        /*001c*/ 	.word	0x00000000
        /*0020*/ 	.short	0x0009
        /*0022*/ 	.short	0x0040
        /*0024*/ 	.byte	0x00, 0xf4, 0x21, 0x00


	//----- nvinfo : EIATTR_KPARAM_INFO
	.align		4
.L_11:
        /*0028*/ 	.byte	0x04, 0x17
        /*002a*/ 	.short	(.L_13 - .L_12)
.L_12:
        /*002c*/ 	.word	0x00000000
        /*0030*/ 	.short	0x0008
        /*0032*/ 	.short	0x0038
        /*0034*/ 	.byte	0x00, 0xf0, 0x21, 0x00


	//----- nvinfo : EIATTR_KPARAM_INFO
	.align		4
.L_13:
        /*0038*/ 	.byte	0x04, 0x17
        /*003a*/ 	.short	(.L_15 - .L_14)
.L_14:
        /*003c*/ 	.word	0x00000000
        /*0040*/ 	.short	0x0007
        /*0042*/ 	.short	0x0030
        /*0044*/ 	.byte	0x00, 0xf0, 0x21, 0x00


	//----- nvinfo : EIATTR_KPARAM_INFO
	.align		4
.L_15:
        /*0048*/ 	.byte	0x04, 0x17
        /*004a*/ 	.short	(.L_17 - .L_16)
.L_16:
        /*004c*/ 	.word	0x00000000
        /*0050*/ 	.short	0x0006
        /*0052*/ 	.short	0x0028
        /*0054*/ 	.byte	0x00, 0xf0, 0x21, 0x00


	//----- nvinfo : EIATTR_KPARAM_INFO
	.align		4
.L_17:
        /*0058*/ 	.byte	0x04, 0x17
        /*005a*/ 	.short	(.L_19 - .L_18)
.L_18:
        /*005c*/ 	.word	0x00000000
        /*0060*/ 	.short	0x0005
        /*0062*/ 	.short	0x0020
        /*0064*/ 	.byte	0x00, 0xf0, 0x11, 0x00


	//----- nvinfo : EIATTR_KPARAM_INFO
	.align		4
.L_19:
        /*0068*/ 	.byte	0x04, 0x17
        /*006a*/ 	.short	(.L_21 - .L_20)
.L_20:
        /*006c*/ 	.word	0x00000000
        /*0070*/ 	.short	0x0004
        /*0072*/ 	.short	0x001c
        /*0074*/ 	.byte	0x00, 0xf0, 0x11, 0x00


	//----- nvinfo : EIATTR_KPARAM_INFO
	.align		4
.L_21:
        /*0078*/ 	.byte	0x04, 0x17
        /*007a*/ 	.short	(.L_23 - .L_22)
.L_22:
        /*007c*/ 	.word	0x00000000
        /*0080*/ 	.short	0x0003
        /*0082*/ 	.short	0x0018
        /*0084*/ 	.byte	0x00, 0xf0, 0x11, 0x00


	//----- nvinfo : EIATTR_KPARAM_INFO
	.align		4
.L_23:
        /*0088*/ 	.byte	0x04, 0x17
        /*008a*/ 	.short	(.L_25 - .L_24)
.L_24:
        /*008c*/ 	.word	0x00000000
        /*0090*/ 	.short	0x0002
        /*0092*/ 	.short	0x0010
        /*0094*/ 	.byte	0x00, 0xf4, 0x21, 0x00


	//----- nvinfo : EIATTR_KPARAM_INFO
	.align		4
.L_25:
        /*0098*/ 	.byte	0x04, 0x17
        /*009a*/ 	.short	(.L_27 - .L_26)
.L_26:
        /*009c*/ 	.word	0x00000000
        /*00a0*/ 	.short	0x0001
        /*00a2*/ 	.short	0x0008
        /*00a4*/ 	.byte	0x00, 0xf4, 0x21, 0x00


	//----- nvinfo : EIATTR_KPARAM_INFO
	.align		4
.L_27:
        /*00a8*/ 	.byte	0x04, 0x17
        /*00aa*/ 	.short	(.L_29 - .L_28)
.L_28:
        /*00ac*/ 	.word	0x00000000
        /*00b0*/ 	.short	0x0000
        /*00b2*/ 	.short	0x0000
        /*00b4*/ 	.byte	0x00, 0xf4, 0x21, 0x00


	//----- nvinfo : EIATTR_SPARSE_MMA_MASK
	.align		4
.L_29:
        /*00b8*/ 	.byte	0x03, 0x50
        /*00ba*/ 	.short	0x0000


	//----- nvinfo : EIATTR_MAXREG_COUNT
	.align		4
        /*00bc*/ 	.byte	0x03, 0x1b
        /*00be*/ 	.short	0x00ff


	//----- nvinfo : EIATTR_NUM_BARRIERS
	.align		4
        /*00c0*/ 	.byte	0x02, 0x4c
        /*00c2*/ 	.byte	0x01
	.zero		1


	//----- nvinfo : EIATTR_ANNOTATIONS
	.align		4
        /*00c4*/ 	.byte	0x04, 0x55
        /*00c6*/ 	.short	(.L_31 - .L_30)


	//   ....[0]....
.L_30:
        /*00c8*/ 	.word	0x00000001
        /*00cc*/ 	.byte	0x70, 0x11, 0x00, 0x00, 0x01, 0x00, 0x00, 0x00, 0xc0, 0x12, 0x00, 0x00, 0x01, 0x00, 0x00, 0x00
        /* <DEDUP_REMOVED lines=973> */
        /*3dac*/ 	.byte	0x10, 0xba, 0x00, 0x00, 0x01, 0x00, 0x00, 0x00, 0x20, 0xba, 0x00, 0x00


	//----- nvinfo : EIATTR_MERCURY_ISA_VERSION
	.align		4
.L_31:
        /*3db8*/ 	.byte	0x03, 0x5f
        /*3dba*/ 	.short	0x0101


	//----- nvinfo : EIATTR_INT_WARP_WIDE_INSTR_OFFSETS
	.align		4
        /*3dbc*/ 	.byte	0x04, 0x31
        /*3dbe*/ 	.short	(.L_33 - .L_32)


	//   ....[0]....
.L_32:
        /*3dc0*/ 	.word	0x000012f0


	//   ....[1]....
        /*3dc4*/ 	.word	0x00001310


	//   ....[2]....
        /*3dc8*/ 	.word	0x00001330


	//   ....[3]....
        /*3dcc*/ 	.word	0x00001410


	//   ....[4]....
        /*3dd0*/ 	.word	0x00001470


	//   ....[5]....
        /*3dd4*/ 	.word	0x00004da0


	//   ....[6]....
        /*3dd8*/ 	.word	0x00004db0


	//   ....[7]....
        /*3ddc*/ 	.word	0x00004e40


	//   ....[8]....
        /*3de0*/ 	.word	0x00004e50


	//----- nvinfo : EIATTR_COOP_GROUP_MASK_REGIDS
	.align		4
.L_33:
        /*3de4*/ 	.byte	0x04, 0x29
        /*3de6*/ 	.short	(.L_35 - .L_34)


	//   ....[0]....
.L_34:
        /*3de8*/ 	.word	0xffffffff


	//   ....[1]....
        /*3dec*/ 	.word	0xffffffff


	//   ....[2]....
        /*3df0*/ 	.word	0xffffffff


	//----- nvinfo : EIATTR_COOP_GROUP_INSTR_OFFSETS
	.align		4
.L_35:
        /*3df4*/ 	.byte	0x04, 0x28
        /*3df6*/ 	.short	(.L_37 - .L_36)


	//   ....[0]....
.L_36:
        /*3df8*/ 	.word	0x00000170


	//   ....[1]....
        /*3dfc*/ 	.word	0x00000710


	//   ....[2]....
        /*3e00*/ 	.word	0x00000d00


	//----- nvinfo : EIATTR_MBARRIER_INSTR_OFFSETS
	.align		4
.L_37:
        /*3e04*/ 	.byte	0x04, 0x39
        /*3e06*/ 	.short	(.L_39 - .L_38)


	//   ....[0]....
.L_38:
        /*3e08*/ 	.word	0x00002b60
        /*3e0c*/ 	.word	0x000000ff
        /*3e10*/ 	.word	0x00080000
        /*3e14*/ 	.short	0x0100
        /*3e16*/ 	.byte	0x3c
	.zero		1


	//   ....[1]....
        /*3e18*/ 	.word	0x00002d10
        /*3e1c*/ 	.word	0x000000ff
        /*3e20*/ 	.word	0x00080008
        /*3e24*/ 	.short	0x0100
        /*3e26*/ 	.byte	0x3c
	.zero		1


	//   ....[2]....
        /*3e28*/ 	.word	0x00002ec0
        /*3e2c*/ 	.word	0x000000ff
        /*3e30*/ 	.word	0x00080010
        /*3e34*/ 	.short	0x0100
        /*3e36*/ 	.byte	0x3c
	.zero		1


	//   ....[3]....
        /*3e38*/ 	.word	0x00003070
        /*3e3c*/ 	.word	0x000000ff
        /*3e40*/ 	.word	0x00080018
        /*3e44*/ 	.short	0x0100
        /*3e46*/ 	.byte	0x3c
	.zero		1


	//   ....[4]....
        /*3e48*/ 	.word	0x00004f30
        /*3e4c*/ 	.word	0x000000ff
        /*3e50*/ 	.word	0x00080000
        /*3e54*/ 	.short	0x010a
        /*3e56*/ 	.byte	0x16
	.zero		1


	//   ....[5]....
        /*3e58*/ 	.word	0x000086c0
        /*3e5c*/ 	.word	0x000000ff
        /*3e60*/ 	.word	0x00080000
        /*3e64*/ 	.short	0x0108
        /*3e66*/ 	.byte	0x3c
	.zero		1


	//   ....[6]....
        /*3e68*/ 	.word	0x00008900
        /*3e6c*/ 	.word	0x000000ff
        /*3e70*/ 	.word	0x00080008
        /*3e74*/ 	.short	0x0108
        /*3e76*/ 	.byte	0x3c
	.zero		1


	//   ....[7]....
        /*3e78*/ 	.word	0x00008b40
        /*3e7c*/ 	.word	0x000000ff
        /*3e80*/ 	.word	0x00080010
        /*3e84*/ 	.short	0x0108
        /*3e86*/ 	.byte	0x3c
	.zero		1


	//   ....[8]....
        /*3e88*/ 	.word	0x00008d50
        /*3e8c*/ 	.word	0x000000ff
        /*3e90*/ 	.word	0x00080018
        /*3e94*/ 	.short	0x0108
        /*3e96*/ 	.byte	0x3c
	.zero		1


	//   ....[9]....
        /*3e98*/ 	.word	0x0000bf40
        /*3e9c*/ 	.word	0x000000ff
        /*3ea0*/ 	.word	0x00080000
        /*3ea4*/ 	.short	0x010a
        /*3ea6*/ 	.byte	0x16
	.zero		1


	//----- nvinfo : EIATTR_NUM_MBARRIERS
	.align		4
.L_39:
        /*3ea8*/ 	.byte	0x03, 0x38
        /*3eaa*/ 	.short	0x0004


	//----- nvinfo : EIATTR_EXIT_INSTR_OFFSETS
	.align		4
        /*3eac*/ 	.byte	0x04, 0x1c
        /*3eae*/ 	.short	(.L_41 - .L_40)


	//   ....[0]....
.L_40:
        /*3eb0*/ 	.word	0x0000bf30


	//----- nvinfo : EIATTR_REQNTID
	.align		4
.L_41:
        /*3eb4*/ 	.byte	0x04, 0x10
        /*3eb6*/ 	.short	(.L_43 - .L_42)
.L_42:
        /*3eb8*/ 	.word	0x00000080
        /*3ebc*/ 	.word	0x00000001
        /*3ec0*/ 	.word	0x00000001


	//----- nvinfo : EIATTR_CRS_STACK_SIZE
	.align		4
.L_43:
        /*3ec4*/ 	.byte	0x04, 0x1e
        /*3ec6*/ 	.short	(.L_45 - .L_44)
.L_44:
        /*3ec8*/ 	.word	0x00000000


	//----- nvinfo : EIATTR_CBANK_PARAM_SIZE
	.align		4
.L_45:
        /*3ecc*/ 	.byte	0x03, 0x19
        /*3ece*/ 	.short	0x0050


	//----- nvinfo : EIATTR_PARAM_CBANK
	.align		4
        /*3ed0*/ 	.byte	0x04, 0x0a
        /*3ed2*/ 	.short	(.L_47 - .L_46)
	.align		4
.L_46:
        /*3ed4*/ 	.word	index@(.nv.constant0.gluon_wgmma)
        /*3ed8*/ 	.short	0x0210
        /*3eda*/ 	.short	0x0050


	//----- nvinfo : EIATTR_SW_WAR
	.align		4
.L_47:
        /*3edc*/ 	.byte	0x04, 0x36
        /*3ede*/ 	.short	(.L_49 - .L_48)
.L_48:
        /*3ee0*/ 	.word	0x00000008
.L_49:


//--------------------- .nv.callgraph             --------------------------
	.section	.nv.callgraph,"",@"SHT_CUDA_CALLGRAPH"
	.align	4
	.sectionentsize	8
	.align		4
        /*0000*/ 	.word	0x00000000
	.align		4
        /*0004*/ 	.word	0xffffffff
	.align		4
        /*0008*/ 	.word	0x00000000
	.align		4
        /*000c*/ 	.word	0xfffffffe
	.align		4
        /*0010*/ 	.word	0x00000000
	.align		4
        /*0014*/ 	.word	0xfffffffd
	.align		4
        /*0018*/ 	.word	0x00000000
	.align		4
        /*001c*/ 	.word	0xfffffffc


//--------------------- .text.gluon_wgmma         --------------------------
	.section	.text.gluon_wgmma,"ax",@progbits
	.align	128
        .global         gluon_wgmma
        .type           gluon_wgmma,@function
        .size           gluon_wgmma,(.L_x_52 - gluon_wgmma)
        .other          gluon_wgmma,@"STO_CUDA_ENTRY STV_DEFAULT"
gluon_wgmma:
.text.gluon_wgmma:
[----:B------:R-:W1:Y:S01]  /*0000*/  LDC R1, c[0x0][0x28] ;  /* 0x00000a00ff017b82 */ /* 0x000e620000000800 */
[----:B------:R-:W2:Y:S07]  /*0010*/  S2R R3, SR_TID.X ;  /* 0x0000000000037919 */ /* 0x000eae0000002100 */
[----:B------:R-:W3:Y:S01]  /*0020*/  S2UR UR4, SR_CgaCtaId ;  /* 0x00000000000479c3 */ /* 0x000ee20000008800 */
[----:B------:R-:W-:Y:S01]  /*0030*/  UMOV UR60, 0x400 ;  /* 0x00000400003c7882 */ /* 0x000fe20000000000 */
[----:B------:R-:W-:Y:S01]  /*0040*/  ULDC UR6, c[0x0][0xc] ;  /* 0x0000030000067ab9 */ /* 0x000fe20000000800 */
[----:B------:R-:W-:Y:S01]  /*0050*/  ULDC.64 UR52, c[0x0][0x250] ;  /* 0x0000940000347ab9 */ /* 0x000fe20000000a00 */
[----:B------:R-:W-:Y:S01]  /*0060*/  UMOV UR59, URZ ;  /* 0x0000003f003b7c82 */ /* 0x000fe20008000000 */
[----:B------:R-:W-:Y:S01]  /*0070*/  BSSY B0, `(.L_x_0) ;  /* 0x000001f000007945 */ /* 0x000fe20003800000 */
[----:B-1----:R-:W-:-:S02]  /*0080*/  VIADD R1, R1, 0xfffff730 ;  /* 0xfffff73001017836 */ /* 0x002fc40000000000 */
[----:B------:R-:W1:Y:S08]  /*0090*/  LDC R6, c[0x0][0x228] ;  /* 0x00008a00ff067b82 */ /* 0x000e700000000800 */
[----:B------:R-:W4:Y:S08]  /*00a0*/  LDC R13, c[0x0][0x230] ;  /* 0x00008c00ff0d7b82 */ /* 0x000f300000000800 */
[----:B------:R-:W-:Y:S01]  /*00b0*/  S2UR UR54, SR_CTAID.Y ;  /* 0x00000000003679c3 */ /* 0x000fe20000002600 */
[----:B---3--:R-:W-:-:S03]  /*00c0*/  ULEA UR60, UR4, UR60, 0x18 ;  /* 0x0000003c043c7291 */ /* 0x008fc6000f8ec03f */
[----:B------:R-:W-:Y:S01]  /*00d0*/  ULDC UR4, c[0x0][0x10] ;  /* 0x0000040000047ab9 */ /* 0x000fe20000000800 */
[----:B--2---:R-:W-:-:S03]  /*00e0*/  LOP3.LUT R2, R3, 0x7f, RZ, 0xc0, !PT ;  /* 0x0000007f03027812 */ /* 0x004fc600078ec0ff */
[----:B------:R-:W2:Y:S01]  /*00f0*/  S2UR UR5, SR_CTAID.Z ;  /* 0x00000000000579c3 */ /* 0x000ea20000002700 */
[----:B-1----:R-:W-:Y:S01]  /*0100*/  VIADD R6, R6, 0xffffffff ;  /* 0xffffffff06067836 */ /* 0x002fe20000000000 */
[C---:B------:R-:W-:Y:S02]  /*0110*/  ISETP.GE.U32.AND P0, PT, R2.reuse, 0x20, PT ;  /* 0x000000200200780c */ /* 0x040fe40003f06070 */
[C---:B------:R-:W-:Y:S02]  /*0120*/  ISETP.NE.U32.AND P2, PT, R2.reuse, RZ, PT ;  /* 0x000000ff0200720c */ /* 0x040fe40003f45070 */
[----:B------:R-:W-:Y:S02]  /*0130*/  LEA R12, R2, UR60, 0x2 ;  /* 0x0000003c020c7c11 */ /* 0x000fe4000f8e10ff */
[----:B------:R-:W1:Y:S01]  /*0140*/  S2UR UR55, SR_CTAID.X ;  /* 0x00000000003779c3 */ /* 0x000e620000002500 */
[----:B----4-:R-:W-:-:S06]  /*0150*/  VIADD R9, R13, 0xffffffff ;  /* 0xffffffff0d097836 */ /* 0x010fcc0000000000 */
[----:B------:R3:W-:Y:S01]  /*0160*/  @!P0 STS [R12], RZ ;  /* 0x000000ff0c008388 */ /* 0x0007e20000000800 */
[----:B------:R-:W-:-:S03]  /*0170*/  NOP ;  /* 0x0000000000007918 */ /* 0x000fc60000000000 */
[----:B------:R3:W-:Y:S01]  /*0180*/  @!P2 STS [UR60+0x24], R6 ;  /* 0x00002406ff00a988 */ /* 0x0007e2000800083c */
[----:B--2---:R-:W-:-:S03]  /*0190*/  UIMAD UR4, UR5, UR4, UR54 ;  /* 0x00000004050472a4 */ /* 0x004fc6000f8e0236 */
[----:B------:R3:W-:Y:S01]  /*01a0*/  @!P2 STS [UR60+0x20], R9 ;  /* 0x00002009ff00a988 */ /* 0x0007e2000800083c */
[----:B-1----:R-:W-:-:S04]  /*01b0*/  UIMAD UR4, UR4, UR6, UR55 ;  /* 0x00000006040472a4 */ /* 0x002fc8000f8e0237 */
[----:B------:R-:W-:-:S04]  /*01c0*/  UIMAD UR8, UR4, 0x180, URZ ;  /* 0x00000180040878a4 */ /* 0x000fc8000f8e023f */
[----:B------:R-:W-:-:S04]  /*01d0*/  UIADD3 UR4, UP0, UR8, UR52, URZ ;  /* 0x0000003408047290 */ /* 0x000fc8000ff1e03f */
[----:B------:R-:W-:Y:S01]  /*01e0*/  ULEA.HI.X.SX32 UR5, UR8, UR53, 0x1, UP0 ;  /* 0x0000003508057291 */ /* 0x000fe200080f0e3f */
[----:B---3--:R-:W-:Y:S11]  /*01f0*/  @P2 BRA `(.L_x_1) ;  /* 0x0000000000182947 */ /* 0x008ff60003800000 */
[----:B------:R-:W1:Y:S01]  /*0200*/  LDS R0, [UR60+0x8] ;  /* 0x0000083cff007984 */ /* 0x000e620008000800 */
[----:B------:R-:W2:Y:S01]  /*0210*/  LDC.64 R10, c[0x0][0x210] ;  /* 0x00008400ff0a7b82 */ /* 0x000ea20000000a00 */
[----:B------:R-:W-:Y:S02]  /*0220*/  IMAD.MOV.U32 R5, RZ, RZ, 0x70 ;  /* 0x00000070ff057424 */ /* 0x000fe400078e00ff */
[----:B--2---:R2:W-:Y:S03]  /*0230*/  STS.64 [UR60], R10 ;  /* 0x0000000aff007988 */ /* 0x0045e60008000a3c */
[----:B-1----:R-:W-:-:S05]  /*0240*/  LOP3.LUT R0, R0, 0x10, R5, 0xd8, !PT ;  /* 0x0000001000007812 */ /* 0x002fca00078ed805 */
[----:B------:R2:W-:Y:S02]  /*0250*/  STS [UR60+0x8], R0 ;  /* 0x00000800ff007988 */ /* 0x0005e4000800083c */
.L_x_1:
[----:B------:R-:W-:Y:S05]  /*0260*/  BSYNC B0 ;  /* 0x0000000000007941 */ /* 0x000fea0003800000 */
.L_x_0:
[----:B------:R-:W-:Y:S04]  /*0270*/  BSSY B0, `(.L_x_2) ;  /* 0x000000a000007945 */ /* 0x000fe80003800000 */
[----:B------:R-:W-:Y:S05]  /*0280*/  @P2 BRA `(.L_x_3) ;  /* 0x0000000000202947 */ /* 0x000fea0003800000 */
[----:B--2---:R-:W1:Y:S01]  /*0290*/  LDS R0, [UR60+0x34] ;  /* 0x0000343cff007984 */ /* 0x004e620008000800 */
[----:B------:R-:W-:Y:S02]  /*02a0*/  IMAD.MOV.U32 R5, RZ, RZ, 0x3f000000 ;  /* 0x3f000000ff057424 */ /* 0x000fe400078e00ff */
[----:B------:R-:W-:Y:S01]  /*02b0*/  @!P2 IMAD.MOV.U32 R4, RZ, RZ, 0xff ;  /* 0x000000ffff04a424 */ /* 0x000fe200078e00ff */
[----:B------:R-:W2:Y:S02]  /*02c0*/  @!P2 LDS R7, [UR60+0x38] ;  /* 0x0000383cff07a984 */ /* 0x000ea40008000800 */
[----:B-1----:R-:W-:Y:S02]  /*02d0*/  LOP3.LUT R0, R0, 0xff000000, R5, 0xb8, !PT ;  /* 0xff00000000007812 */ /* 0x002fe400078eb805 */
[----:B--2---:R-:W-:-:S03]  /*02e0*/  @!P2 LOP3.LUT R4, R7, 0xff, R4, 0xb8, !PT ;  /* 0x000000ff0704a812 */ /* 0x004fc600078eb804 */
[----:B------:R1:W-:Y:S04]  /*02f0*/  STS [UR60+0x34], R0 ;  /* 0x00003400ff007988 */ /* 0x0003e8000800083c */
[----:B------:R1:W-:Y:S02]  /*0300*/  @!P2 STS [UR60+0x38], R4 ;  /* 0x00003804ff00a988 */ /* 0x0003e4000800083c */
.L_x_3:
[----:B------:R-:W-:Y:S05]  /*0310*/  BSYNC B0 ;  /* 0x0000000000007941 */ /* 0x000fea0003800000 */
.L_x_2:
[----:B------:R-:W-:Y:S04]  /*0320*/  BSSY B0, `(.L_x_4) ;  /* 0x000000e000007945 */ /* 0x000fe80003800000 */
[----:B------:R-:W-:Y:S05]  /*0330*/  @P2 BRA `(.L_x_5) ;  /* 0x0000000000302947 */ /* 0x000fea0003800000 */
[----:B-1----:R-:W1:Y:S01]  /*0340*/  LDS R4, [UR60+0x34] ;  /* 0x0000343cff047984 */ /* 0x002e620008000800 */
[----:B--2---:R-:W2:Y:S03]  /*0350*/  LDC.64 R10, c[0x0][0x238] ;  /* 0x00008e00ff0a7b82 */ /* 0x004ea60000000a00 */
[----:B------:R-:W3:Y:S01]  /*0360*/  LDS R0, [UR60+0x1c] ;  /* 0x00001c3cff007984 */ /* 0x000ee20008000800 */
[C---:B--2---:R-:W-:Y:S01]  /*0370*/  SHF.L.U64.HI R8, R10.reuse, 0x1, R11 ;  /* 0x000000010a087819 */ /* 0x044fe2000001020b */
[----:B------:R-:W-:-:S03]  /*0380*/  IMAD.SHL.U32 R5, R10, 0x2, RZ ;  /* 0x000000020a057824 */ /* 0x000fc600078e00ff */
[--C-:B------:R-:W-:Y:S02]  /*0390*/  SHF.R.U32.HI R7, RZ, 0x4, R8.reuse ;  /* 0x00000004ff077819 */ /* 0x100fe40000011608 */
[----:B------:R-:W-:-:S05]  /*03a0*/  SHF.R.U64 R5, R5, 0x4, R8 ;  /* 0x0000000405057819 */ /* 0x000fca0000001208 */
[----:B------:R4:W-:Y:S01]  /*03b0*/  STS [UR60+0xc], R5 ;  /* 0x00000c05ff007988 */ /* 0x0009e2000800083c */
[----:B-1----:R-:W-:Y:S02]  /*03c0*/  LOP3.LUT R4, R4, 0x7, RZ, 0xb8, !PT ;  /* 0x0000000704047812 */ /* 0x002fe400078eb8ff */
[----:B---3--:R-:W-:-:S03]  /*03d0*/  LOP3.LUT R0, R0, 0xf, R7, 0xb8, !PT ;  /* 0x0000000f00007812 */ /* 0x008fc600078eb807 */
[----:B------:R4:W-:Y:S04]  /*03e0*/  STS [UR60+0x34], R4 ;  /* 0x00003404ff007988 */ /* 0x0009e8000800083c */
[----:B------:R4:W-:Y:S02]  /*03f0*/  STS [UR60+0x1c], R0 ;  /* 0x00001c00ff007988 */ /* 0x0009e4000800083c */
.L_x_5:
[----:B------:R-:W-:Y:S05]  /*0400*/  BSYNC B0 ;  /* 0x0000000000007941 */ /* 0x000fea0003800000 */
.L_x_4:
[----:B------:R-:W-:Y:S04]  /*0410*/  BSSY B1, `(.L_x_6) ;  /* 0x000001a000017945 */ /* 0x000fe80003800000 */
[----:B------:R-:W-:Y:S04]  /*0420*/  BSSY B0, `(.L_x_7) ;  /* 0x0000015000007945 */ /* 0x000fe80003800000 */
[----:B------:R-:W-:Y:S05]  /*0430*/  @P2 BRA `(.L_x_8) ;  /* 0x0000000000202947 */ /* 0x000fea0003800000 */
[----:B-12-4-:R-:W1:Y:S02]  /*0440*/  LDS R0, [UR60+0x34] ;  /* 0x0000343cff007984 */ /* 0x016e640008000800 */
[----:B-1----:R-:W-:-:S05]  /*0450*/  LOP3.LUT R0, R0, 0x38, RZ, 0xb8, !PT ;  /* 0x0000003800007812 */ /* 0x002fca00078eb8ff */
[----:B------:R1:W-:Y:S01]  /*0460*/  STS [UR60+0x34], R0 ;  /* 0x00003400ff007988 */ /* 0x0003e2000800083c */
[----:B------:R-:W-:Y:S05]  /*0470*/  @P2 BRA `(.L_x_9) ;  /* 0x0000000000202947 */ /* 0x000fea0003800000 */
[----:B-1----:R-:W1:Y:S01]  /*0480*/  LDS R0, [UR60+0x8] ;  /* 0x0000083cff007984 */ /* 0x002e620008000800 */
[----:B------:R-:W-:-:S05]  /*0490*/  IMAD.MOV.U32 R5, RZ, RZ, 0x780 ;  /* 0x00000780ff057424 */ /* 0x000fca00078e00ff */
[----:B-1----:R-:W-:-:S05]  /*04a0*/  LOP3.LUT R0, R0, 0x500, R5, 0xd8, !PT ;  /* 0x0000050000007812 */ /* 0x002fca00078ed805 */
[----:B------:R3:W-:Y:S02]  /*04b0*/  STS [UR60+0x8], R0 ;  /* 0x00000800ff007988 */ /* 0x0007e4000800083c */
.L_x_8:
[----:B------:R-:W-:Y:S05]  /*04c0*/  @P2 BRA `(.L_x_10) ;  /* 0x0000000000282947 */ /* 0x000fea0003800000 */
[----:B-1234-:R-:W1:Y:S02]  /*04d0*/  LDS R0, [UR60+0x8] ;  /* 0x0000083cff007984 */ /* 0x01ee640008000800 */
[----:B-1----:R-:W-:-:S05]  /*04e0*/  LOP3.LUT R0, R0, 0x1800, RZ, 0xb8, !PT ;  /* 0x0000180000007812 */ /* 0x002fca00078eb8ff */
[----:B------:R2:W-:Y:S02]  /*04f0*/  STS [UR60+0x8], R0 ;  /* 0x00000800ff007988 */ /* 0x0005e4000800083c */
.L_x_9:
[----:B------:R-:W-:Y:S05]  /*0500*/  @P2 BREAK B0 ;  /* 0x0000000000002942 */ /* 0x000fea0003800000 */
[----:B------:R-:W-:Y:S05]  /*0510*/  @P2 BRA `(.L_x_11) ;  /* 0x0000000000242947 */ /* 0x000fea0003800000 */
[----:B------:R-:W3:Y:S01]  /*0520*/  LDS R5, [UR60+0x8] ;  /* 0x0000083cff057984 */ /* 0x000ee20008000800 */
[----:B-12---:R-:W-:-:S05]  /*0530*/  IMAD.MOV.U32 R0, RZ, RZ, 0x6000 ;  /* 0x00006000ff007424 */ /* 0x006fca00078e00ff */
[----:B---3--:R-:W-:-:S04]  /*0540*/  LOP3.LUT R0, R5, 0x6000, R0, 0xd8, !PT ;  /* 0x0000600005007812 */ /* 0x008fc800078ed800 */
[----:B------:R-:W-:-:S05]  /*0550*/  LOP3.LUT R0, R0, 0x400000, RZ, 0xb8, !PT ;  /* 0x0040000000007812 */ /* 0x000fca00078eb8ff */
[----:B------:R1:W-:Y:S02]  /*0560*/  STS [UR60+0x8], R0 ;  /* 0x00000800ff007988 */ /* 0x0003e4000800083c */
.L_x_10:
[----:B------:R-:W-:Y:S05]  /*0570*/  BSYNC B0 ;  /* 0x0000000000007941 */ /* 0x000fea0003800000 */
.L_x_7:
[----:B-1234-:R-:W1:Y:S02]  /*0580*/  @!P2 LDS R0, [UR60+0x8] ;  /* 0x0000083cff00a984 */ /* 0x01ee640008000800 */
[----:B-1----:R-:W-:-:S05]  /*0590*/  @!P2 LOP3.LUT R0, R0, 0x8000, RZ, 0xb8, !PT ;  /* 0x000080000000a812 */ /* 0x002fca00078eb8ff */
[----:B------:R3:W-:Y:S02]  /*05a0*/  @!P2 STS [UR60+0x8], R0 ;  /* 0x00000800ff00a988 */ /* 0x0007e4000800083c */
.L_x_11:
[----:B------:R-:W-:Y:S05]  /*05b0*/  BSYNC B1 ;  /* 0x0000000000017941 */ /* 0x000fea0003800000 */
.L_x_6:
[----:B------:R-:W-:Y:S05]  /*05c0*/  WARPSYNC.ALL ;  /* 0x0000000000007948 */ /* 0x000fea0003800000 */
[----:B------:R-:W-:Y:S05]  /*05d0*/  @P0 BRA `(.L_x_12) ;  /* 0x0000000000280947 */ /* 0x000fea0003800000 */
[----:B-123--:R-:W1:Y:S01]  /*05e0*/  S2R R0, SR_LANEID ;  /* 0x0000000000007919 */ /* 0x00ee620000000000 */
[----:B------:R-:W-:Y:S05]  /*05f0*/  WARPSYNC.ALL ;  /* 0x0000000000007948 */ /* 0x000fea0003800000 */
[----:B-1----:R-:W-:-:S05]  /*0600*/  IMAD.SHL.U32 R0, R0, 0x4, RZ ;  /* 0x0000000400007824 */ /* 0x002fca00078e00ff */
[----:B------:R-:W1:Y:S01]  /*0610*/  LDS R7, [R0+UR60] ;  /* 0x0000003c00077984 */ /* 0x000e620008000800 */
[----:B------:R-:W-:-:S05]  /*0620*/  IADD3 R4, P1, R0, UR4, RZ ;  /* 0x0000000400047c10 */ /* 0x000fca000ff3e0ff */
[----:B------:R-:W-:-:S05]  /*0630*/  IMAD.X R5, RZ, RZ, UR5, P1 ;  /* 0x00000005ff057e24 */ /* 0x000fca00088e06ff */
[----:B-1----:R4:W5:Y:S01]  /*0640*/  ATOMG.E.EXCH.STRONG.GPU PT, RZ, [R4], R7 ;  /* 0x0000000704ff73a8 */ /* 0x00296200041ee100 */
[----:B------:R-:W-:-:S04]  /*0650*/  DEPBAR {5,4,3,2,1,0} ;  /* 0x0000003f0000791a */ /* 0x000fc80000000000 */
[----:B------:R4:W-:Y:S01]  /*0660*/  UTMACCTL.IV [UR4] ;  /* 0x00000000040079b9 */ /* 0x0009e20008000000 */
[----:B------:R-:W-:Y:S01]  /*0670*/  NOP ;  /* 0x0000000000007918 */ /* 0x000fe20000000000 */
.L_x_12:
[----:B------:R-:W-:Y:S05]  /*0680*/  @P0 BRA `(.L_x_13) ;  /* 0x00000000000c0947 */ /* 0x000fea0003800000 */
[----:B------:R0:W-:Y:S01]  /*0690*/  UTMACMDFLUSH ;  /* 0x00000000000079b7 */ /* 0x0001e20000000000 */
[----:B------:R-:W-:Y:S05]  /*06a0*/  @P0 BRA `(.L_x_13) ;  /* 0x0000000000040947 */ /* 0x000fea0003800000 */
[----:B------:R-:W-:-:S04]  /*06b0*/  DEPBAR.LE SB0, 0x0 ;  /* 0x000080000000791a */ /* 0x000fc80000000000 */
.L_x_13:
[----:B------:R-:W-:Y:S05]  /*06c0*/  WARPSYNC.ALL ;  /* 0x0000000000007948 */ /* 0x000fea0003800000 */
[----:B-----5:R-:W-:Y:S06]  /*06d0*/  BAR.SYNC.DEFER_BLOCKING 0x0 ;  /* 0x0000000000007b1d */ /* 0x020fec0000010000 */
[----:B------:R-:W-:Y:S02]  /*06e0*/  BSSY B1, `(.L_x_14) ;  /* 0x000000b000017945 */ /* 0x000fe40003800000 */
[----:B------:R-:W-:Y:S06]  /*06f0*/  BAR.SYNC.DEFER_BLOCKING 0x0 ;  /* 0x0000000000007b1d */ /* 0x000fec0000010000 */
[----:B------:R1:W-:Y:S01]  /*0700*/  @!P0 STS [R12], RZ ;  /* 0x000000ff0c008388 */ /* 0x0003e20000000800 */
[----:B------:R-:W-:Y:S01]  /*0710*/  NOP ;  /* 0x0000000000007918 */ /* 0x000fe20000000000 */
[----:B------:R-:W-:Y:S05]  /*0720*/  @P2 BRA `(.L_x_15) ;  /* 0x0000000000182947 */ /* 0x000fea0003800000 */
[----:B-123--:R-:W1:Y:S01]  /*0730*/  LDS R0, [UR60+0x8] ;  /* 0x0000083cff007984 */ /* 0x00ee620008000800 */
[----:B------:R-:W2:Y:S01]  /*0740*/  LDC.64 R10, c[0x0][0x218] ;  /* 0x00008600ff0a7b82 */ /* 0x000ea20000000a00 */
[----:B----4-:R-:W-:Y:S02]  /*0750*/  IMAD.MOV.U32 R5, RZ, RZ, 0x70 ;  /* 0x00000070ff057424 */ /* 0x010fe400078e00ff */
[----:B--2---:R2:W-:Y:S03]  /*0760*/  STS.64 [UR60], R10 ;  /* 0x0000000aff007988 */ /* 0x0045e60008000a3c */
[----:B-1----:R-:W-:-:S05]  /*0770*/  LOP3.LUT R0, R0, 0x10, R5, 0xd8, !PT ;  /* 0x0000001000007812 */ /* 0x002fca00078ed805 */
[----:B------:R2:W-:Y:S02]  /*0780*/  STS [UR60+0x8], R0 ;  /* 0x00000800ff007988 */ /* 0x0005e4000800083c */
.L_x_15:
[----:B----4-:R-:W-:Y:S05]  /*0790*/  BSYNC B1 ;  /* 0x0000000000017941 */ /* 0x010fea0003800000 */
.L_x_14:
[----:B------:R-:W-:Y:S04]  /*07a0*/  BSSY B2, `(.L_x_16) ;  /* 0x000000f000027945 */ /* 0x000fe80003800000 */
[----:B------:R-:W-:Y:S04]  /*07b0*/  BSSY B1, `(.L_x_17) ;  /* 0x000000c000017945 */ /* 0x000fe80003800000 */
[----:B------:R-:W-:Y:S05]  /*07c0*/  @P2 BRA `(.L_x_18) ;  /* 0x0000000000282947 */ /* 0x000fea0003800000 */
[----:B-123--:R-:W1:Y:S01]  /*07d0*/  LDS R0, [UR60+0x34] ;  /* 0x0000343cff007984 */ /* 0x00ee620008000800 */
[----:B------:R-:W-:Y:S01]  /*07e0*/  IMAD.MOV.U32 R5, RZ, RZ, 0x3f000000 ;  /* 0x3f000000ff057424 */ /* 0x000fe200078e00ff */
[----:B------:R-:W-:Y:S05]  /*07f0*/  @P2 BREAK B1 ;  /* 0x0000000000012942 */ /* 0x000fea0003800000 */
[----:B-1----:R-:W-:-:S05]  /*0800*/  LOP3.LUT R0, R0, 0xff000000, R5, 0xb8, !PT ;  /* 0xff00000000007812 */ /* 0x002fca00078eb805 */
[----:B------:R1:W-:Y:S01]  /*0810*/  STS [UR60+0x34], R0 ;  /* 0x00003400ff007988 */ /* 0x0003e2000800083c */
[----:B------:R-:W-:Y:S05]  /*0820*/  @P2 BRA `(.L_x_19) ;  /* 0x0000000000182947 */ /* 0x000fea0003800000 */
[----:B-1----:R-:W1:Y:S01]  /*0830*/  LDS R0, [UR60+0x38] ;  /* 0x0000383cff007984 */ /* 0x002e620008000800 */
[----:B------:R-:W-:-:S05]  /*0840*/  IMAD.MOV.U32 R5, RZ, RZ, 0xff ;  /* 0x000000ffff057424 */ /* 0x000fca00078e00ff */
[----:B-1----:R-:W-:-:S05]  /*0850*/  LOP3.LUT R0, R0, 0xff, R5, 0xb8, !PT ;  /* 0x000000ff00007812 */ /* 0x002fca00078eb805 */
[----:B------:R4:W-:Y:S02]  /*0860*/  STS [UR60+0x38], R0 ;  /* 0x00003800ff007988 */ /* 0x0009e4000800083c */
.L_x_18:
[----:B------:R-:W-:Y:S05]  /*0870*/  BSYNC B1 ;  /* 0x0000000000017941 */ /* 0x000fea0003800000 */
.L_x_17:
[----:B------:R1:W-:Y:S02]  /*0880*/  @!P2 STS [UR60+0x20], R9 ;  /* 0x00002009ff00a988 */ /* 0x0003e4000800083c */
.L_x_19:
[----:B------:R-:W-:Y:S05]  /*0890*/  BSYNC B2 ;  /* 0x0000000000027941 */ /* 0x000fea0003800000 */
.L_x_16:
[----:B------:R-:W-:Y:S05]  /*08a0*/  WARPSYNC.ALL ;  /* 0x0000000000007948 */ /* 0x000fea0003800000 */
[----:B-1234-:R-:W1:Y:S01]  /*08b0*/  LDC R0, c[0x0][0x22c] ;  /* 0x00008b00ff007b82 */ /* 0x01ee620000000800 */
[----:B------:R-:W-:Y:S01]  /*08c0*/  BSSY B2, `(.L_x_20) ;  /* 0x0000010000027945 */ /* 0x000fe20003800000 */
[----:B-1----:R-:W-:-:S05]  /*08d0*/  VIADD R0, R0, 0xffffffff ;  /* 0xffffffff00007836 */ /* 0x002fca0000000000 */
[----:B------:R1:W-:Y:S01]  /*08e0*/  @!P2 STS [UR60+0x24], R0 ;  /* 0x00002400ff00a988 */ /* 0x0003e2000800083c */
[----:B------:R-:W-:Y:S05]  /*08f0*/  @P2 BRA `(.L_x_21) ;  /* 0x0000000000302947 */ /* 0x000fea0003800000 */
[----:B------:R-:W2:Y:S01]  /*0900*/  LDS R5, [UR60+0x34] ;  /* 0x0000343cff057984 */ /* 0x000ea20008000800 */
[----:B------:R-:W3:Y:S03]  /*0910*/  LDC.64 R10, c[0x0][0x240] ;  /* 0x00009000ff0a7b82 */ /* 0x000ee60000000a00 */
[----:B------:R-:W4:Y:S01]  /*0920*/  LDS R4, [UR60+0x1c] ;  /* 0x00001c3cff047984 */ /* 0x000f220008000800 */
[C---:B---3--:R-:W-:Y:S01]  /*0930*/  SHF.L.U64.HI R8, R10.reuse, 0x1, R11 ;  /* 0x000000010a087819 */ /* 0x048fe2000001020b */
[----:B------:R-:W-:-:S03]  /*0940*/  IMAD.SHL.U32 R7, R10, 0x2, RZ ;  /* 0x000000020a077824 */ /* 0x000fc600078e00ff */
[--C-:B------:R-:W-:Y:S02]  /*0950*/  SHF.R.U32.HI R9, RZ, 0x4, R8.reuse ;  /* 0x00000004ff097819 */ /* 0x100fe40000011608 */
[----:B------:R-:W-:-:S05]  /*0960*/  SHF.R.U64 R7, R7, 0x4, R8 ;  /* 0x0000000407077819 */ /* 0x000fca0000001208 */
[----:B------:R3:W-:Y:S01]  /*0970*/  STS [UR60+0xc], R7 ;  /* 0x00000c07ff007988 */ /* 0x0007e2000800083c */
[----:B--2---:R-:W-:Y:S02]  /*0980*/  LOP3.LUT R5, R5, 0x7, RZ, 0xb8, !PT ;  /* 0x0000000705057812 */ /* 0x004fe400078eb8ff */
[----:B----4-:R-:W-:-:S03]  /*0990*/  LOP3.LUT R4, R4, 0xf, R9, 0xb8, !PT ;  /* 0x0000000f04047812 */ /* 0x010fc600078eb809 */
[----:B------:R3:W-:Y:S04]  /*09a0*/  STS [UR60+0x34], R5 ;  /* 0x00003405ff007988 */ /* 0x0007e8000800083c */
[----:B------:R3:W-:Y:S02]  /*09b0*/  STS [UR60+0x1c], R4 ;  /* 0x00001c04ff007988 */ /* 0x0007e4000800083c */
.L_x_21:
[----:B------:R-:W-:Y:S05]  /*09c0*/  BSYNC B2 ;  /* 0x0000000000027941 */ /* 0x000fea0003800000 */
.L_x_20:
[----:B------:R-:W-:Y:S04]  /*09d0*/  BSSY B3, `(.L_x_22) ;  /* 0x000001a000037945 */ /* 0x000fe80003800000 */
[----:B------:R-:W-:Y:S04]  /*09e0*/  BSSY B2, `(.L_x_23) ;  /* 0x0000015000027945 */ /* 0x000fe80003800000 */
[----:B------:R-:W-:Y:S05]  /*09f0*/  @P2 BRA `(.L_x_24) ;  /* 0x0000000000202947 */ /* 0x000fea0003800000 */
[----:B---3--:R-:W2:Y:S02]  /*0a00*/  LDS R4, [UR60+0x34] ;  /* 0x0000343cff047984 */ /* 0x008ea40008000800 */
[----:B--2---:R-:W-:-:S05]  /*0a10*/  LOP3.LUT R4, R4, 0x38, RZ, 0xb8, !PT ;  /* 0x0000003804047812 */ /* 0x004fca00078eb8ff */
[----:B------:R2:W-:Y:S01]  /*0a20*/  STS [UR60+0x34], R4 ;  /* 0x00003404ff007988 */ /* 0x0005e2000800083c */
[----:B------:R-:W-:Y:S05]  /*0a30*/  @P2 BRA `(.L_x_25) ;  /* 0x0000000000202947 */ /* 0x000fea0003800000 */
[----:B--2---:R-:W2:Y:S01]  /*0a40*/  LDS R4, [UR60+0x8] ;  /* 0x0000083cff047984 */ /* 0x004ea20008000800 */
[----:B------:R-:W-:-:S05]  /*0a50*/  IMAD.MOV.U32 R5, RZ, RZ, 0x780 ;  /* 0x00000780ff057424 */ /* 0x000fca00078e00ff */
[----:B--2---:R-:W-:-:S05]  /*0a60*/  LOP3.LUT R4, R4, 0x500, R5, 0xd8, !PT ;  /* 0x0000050004047812 */ /* 0x004fca00078ed805 */
[----:B------:R2:W-:Y:S02]  /*0a70*/  STS [UR60+0x8], R4 ;  /* 0x00000804ff007988 */ /* 0x0005e4000800083c */
.L_x_24:
[----:B------:R-:W-:Y:S05]  /*0a80*/  @P2 BRA `(.L_x_26) ;  /* 0x0000000000282947 */ /* 0x000fea0003800000 */
[----:B--23--:R-:W2:Y:S02]  /*0a90*/  LDS R4, [UR60+0x8] ;  /* 0x0000083cff047984 */ /* 0x00cea40008000800 */
[----:B--2---:R-:W-:-:S05]  /*0aa0*/  LOP3.LUT R4, R4, 0x1800, RZ, 0xb8, !PT ;  /* 0x0000180004047812 */ /* 0x004fca00078eb8ff */
[----:B------:R3:W-:Y:S02]  /*0ab0*/  STS [UR60+0x8], R4 ;  /* 0x00000804ff007988 */ /* 0x0007e4000800083c */
.L_x_25:
[----:B------:R-:W-:Y:S05]  /*0ac0*/  @P2 BREAK B2 ;  /* 0x0000000000022942 */ /* 0x000fea0003800000 */
[----:B------:R-:W-:Y:S05]  /*0ad0*/  @P2 BRA `(.L_x_27) ;  /* 0x0000000000242947 */ /* 0x000fea0003800000 */
[----:B--23--:R-:W2:Y:S01]  /*0ae0*/  LDS R4, [UR60+0x8] ;  /* 0x0000083cff047984 */ /* 0x00cea20008000800 */
[----:B------:R-:W-:-:S05]  /*0af0*/  IMAD.MOV.U32 R5, RZ, RZ, 0x6000 ;  /* 0x00006000ff057424 */ /* 0x000fca00078e00ff */
[----:B--2---:R-:W-:-:S04]  /*0b00*/  LOP3.LUT R4, R4, 0x6000, R5, 0xd8, !PT ;  /* 0x0000600004047812 */ /* 0x004fc800078ed805 */
[----:B------:R-:W-:-:S05]  /*0b10*/  LOP3.LUT R4, R4, 0x400000, RZ, 0xb8, !PT ;  /* 0x0040000004047812 */ /* 0x000fca00078eb8ff */
[----:B------:R4:W-:Y:S02]  /*0b20*/  STS [UR60+0x8], R4 ;  /* 0x00000804ff007988 */ /* 0x0009e4000800083c */
.L_x_26:
[----:B------:R-:W-:Y:S05]  /*0b30*/  BSYNC B2 ;  /* 0x0000000000027941 */ /* 0x000fea0003800000 */
.L_x_23:
[----:B--234-:R-:W2:Y:S02]  /*0b40*/  @!P2 LDS R4, [UR60+0x8] ;  /* 0x0000083cff04a984 */ /* 0x01cea40008000800 */
[----:B--2---:R-:W-:-:S05]  /*0b50*/  @!P2 LOP3.LUT R4, R4, 0x8000, RZ, 0xb8, !PT ;  /* 0x000080000404a812 */ /* 0x004fca00078eb8ff */
[----:B------:R4:W-:Y:S02]  /*0b60*/  @!P2 STS [UR60+0x8], R4 ;  /* 0x00000804ff00a988 */ /* 0x0009e4000800083c */
.L_x_27:
[----:B------:R-:W-:Y:S05]  /*0b70*/  BSYNC B3 ;  /* 0x0000000000037941 */ /* 0x000fea0003800000 */
.L_x_22:
[----:B------:R-:W-:Y:S05]  /*0b80*/  WARPSYNC.ALL ;  /* 0x0000000000007948 */ /* 0x000fea0003800000 */
[----:B------:R-:W-:-:S04]  /*0b90*/  UIADD3 UR7, UR8, 0x80, URZ ;  /* 0x0000008008077890 */ /* 0x000fc8000fffe03f */
[----:B------:R-:W-:-:S04]  /*0ba0*/  UIADD3 UR6, UP0, UR7, UR52, URZ ;  /* 0x0000003407067290 */ /* 0x000fc8000ff1e03f */
[----:B------:R-:W-:Y:S01]  /*0bb0*/  ULEA.HI.X.SX32 UR7, UR7, UR53, 0x1, UP0 ;  /* 0x0000003507077291 */ /* 0x000fe200080f0e3f */
[----:B------:R-:W-:Y:S11]  /*0bc0*/  @P0 BRA `(.L_x_28) ;  /* 0x0000000000280947 */ /* 0x000ff60003800000 */
[----:B--234-:R-:W2:Y:S01]  /*0bd0*/  S2R R4, SR_LANEID ;  /* 0x0000000000047919 */ /* 0x01cea20000000000 */
[----:B------:R-:W-:Y:S05]  /*0be0*/  WARPSYNC.ALL ;  /* 0x0000000000007948 */ /* 0x000fea0003800000 */
[----:B--2---:R-:W-:-:S05]  /*0bf0*/  IMAD.SHL.U32 R8, R4, 0x4, RZ ;  /* 0x0000000404087824 */ /* 0x004fca00078e00ff */
[----:B------:R-:W2:Y:S01]  /*0c00*/  LDS R7, [R8+UR60] ;  /* 0x0000003c08077984 */ /* 0x000ea20008000800 */
[----:B------:R-:W-:-:S05]  /*0c10*/  IADD3 R4, P1, R8, UR6, RZ ;  /* 0x0000000608047c10 */ /* 0x000fca000ff3e0ff */
[----:B------:R-:W-:-:S05]  /*0c20*/  IMAD.X R5, RZ, RZ, UR7, P1 ;  /* 0x00000007ff057e24 */ /* 0x000fca00088e06ff */
[----:B--2---:R2:W5:Y:S01]  /*0c30*/  ATOMG.E.EXCH.STRONG.GPU PT, RZ, [R4], R7 ;  /* 0x0000000704ff73a8 */ /* 0x00456200041ee100 */
[----:B------:R-:W-:-:S04]  /*0c40*/  DEPBAR {5,4,3,2,1,0} ;  /* 0x0000003f0000791a */ /* 0x000fc80000000000 */
[----:B------:R2:W-:Y:S01]  /*0c50*/  UTMACCTL.IV [UR6] ;  /* 0x00000000060079b9 */ /* 0x0005e20008000000 */
[----:B------:R-:W-:Y:S01]  /*0c60*/  NOP ;  /* 0x0000000000007918 */ /* 0x000fe20000000000 */
.L_x_28:
[----:B------:R-:W-:Y:S05]  /*0c70*/  @P0 BRA `(.L_x_29) ;  /* 0x00000000000c0947 */ /* 0x000fea0003800000 */
[----:B------:R0:W-:Y:S01]  /*0c80*/  UTMACMDFLUSH ;  /* 0x00000000000079b7 */ /* 0x0001e20000000000 */
[----:B------:R-:W-:Y:S05]  /*0c90*/  @P0 BRA `(.L_x_29) ;  /* 0x0000000000040947 */ /* 0x000fea0003800000 */
[----:B------:R-:W-:-:S04]  /*0ca0*/  DEPBAR.LE SB0, 0x0 ;  /* 0x000080000000791a */ /* 0x000fc80000000000 */
.L_x_29:
[----:B------:R-:W-:Y:S05]  /*0cb0*/  WARPSYNC.ALL ;  /* 0x0000000000007948 */ /* 0x000fea0003800000 */
[----:B-----5:R-:W-:Y:S06]  /*0cc0*/  BAR.SYNC.DEFER_BLOCKING 0x0 ;  /* 0x0000000000007b1d */ /* 0x020fec0000010000 */
[----:B------:R-:W-:Y:S02]  /*0cd0*/  BSSY B3, `(.L_x_30) ;  /* 0x000000b000037945 */ /* 0x000fe40003800000 */
[----:B------:R-:W-:Y:S06]  /*0ce0*/  BAR.SYNC.DEFER_BLOCKING 0x0 ;  /* 0x0000000000007b1d */ /* 0x000fec0000010000 */
[----:B------:R1:W-:Y:S01]  /*0cf0*/  @!P0 STS [R12], RZ ;  /* 0x000000ff0c008388 */ /* 0x0003e20000000800 */
[----:B------:R-:W-:Y:S01]  /*0d00*/  NOP ;  /* 0x0000000000007918 */ /* 0x000fe20000000000 */
[----:B------:R-:W-:Y:S05]  /*0d10*/  @P2 BRA `(.L_x_31) ;  /* 0x0000000000182947 */ /* 0x000fea0003800000 */
[----:B--234-:R-:W2:Y:S01]  /*0d20*/  LDS R4, [UR60+0x8] ;  /* 0x0000083cff047984 */ /* 0x01cea20008000800 */
[----:B------:R-:W3:Y:S01]  /*0d30*/  LDC.64 R8, c[0x0][0x220] ;  /* 0x00008800ff087b82 */ /* 0x000ee20000000a00 */
[----:B------:R-:W-:Y:S02]  /*0d40*/  IMAD.MOV.U32 R5, RZ, RZ, 0x70 ;  /* 0x00000070ff057424 */ /* 0x000fe400078e00ff */
[----:B---3--:R3:W-:Y:S03]  /*0d50*/  STS.64 [UR60], R8 ;  /* 0x00000008ff007988 */ /* 0x0087e60008000a3c */
[----:B--2---:R-:W-:-:S05]  /*0d60*/  LOP3.LUT R4, R4, 0x10, R5, 0xd8, !PT ;  /* 0x0000001004047812 */ /* 0x004fca00078ed805 */
[----:B------:R3:W-:Y:S02]  /*0d70*/  STS [UR60+0x8], R4 ;  /* 0x00000804ff007988 */ /* 0x0007e4000800083c */
.L_x_31:
[----:B--2---:R-:W-:Y:S05]  /*0d80*/  BSYNC B3 ;  /* 0x0000000000037941 */ /* 0x004fea0003800000 */
.L_x_30:
[----:B------:R-:W-:Y:S04]  /*0d90*/  BSSY B4, `(.L_x_32) ;  /* 0x0000011000047945 */ /* 0x000fe80003800000 */
[----:B------:R-:W-:Y:S04]  /*0da0*/  BSSY B3, `(.L_x_33) ;  /* 0x000000e000037945 */ /* 0x000fe80003800000 */
[----:B------:R-:W-:Y:S05]  /*0db0*/  @P2 BRA `(.L_x_34) ;  /* 0x0000000000242947 */ /* 0x000fea0003800000 */
[----:B---34-:R-:W2:Y:S01]  /*0dc0*/  LDS R4, [UR60+0x34] ;  /* 0x0000343cff047984 */ /* 0x018ea20008000800 */
[----:B------:R-:W-:-:S05]  /*0dd0*/  IMAD.MOV.U32 R5, RZ, RZ, 0x3f000000 ;  /* 0x3f000000ff057424 */ /* 0x000fca00078e00ff */
[----:B--2---:R-:W-:-:S05]  /*0de0*/  LOP3.LUT R4, R4, 0xff000000, R5, 0xb8, !PT ;  /* 0xff00000004047812 */ /* 0x004fca00078eb805 */
[----:B------:R2:W-:Y:S01]  /*0df0*/  STS [UR60+0x34], R4 ;  /* 0x00003404ff007988 */ /* 0x0005e2000800083c */
[----:B------:R-:W-:Y:S05]  /*0e00*/  @P2 BRA `(.L_x_35) ;  /* 0x00000000001c2947 */ /* 0x000fea0003800000 */
[----:B--2---:R-:W2:Y:S01]  /*0e10*/  LDS R4, [UR60+0x38] ;  /* 0x0000383cff047984 */ /* 0x004ea20008000800 */
[----:B------:R-:W-:-:S05]  /*0e20*/  IMAD.MOV.U32 R5, RZ, RZ, 0xff ;  /* 0x000000ffff057424 */ /* 0x000fca00078e00ff */
[----:B--2---:R-:W-:-:S05]  /*0e30*/  LOP3.LUT R4, R4, 0xff, R5, 0xb8, !PT ;  /* 0x000000ff04047812 */ /* 0x004fca00078eb805 */
[----:B------:R2:W-:Y:S02]  /*0e40*/  STS [UR60+0x38], R4 ;  /* 0x00003804ff007988 */ /* 0x0005e4000800083c */
.L_x_34:
[----:B------:R-:W-:Y:S05]  /*0e50*/  @P2 BREAK B3 ;  /* 0x0000000000032942 */ /* 0x000fea0003800000 */
[----:B------:R-:W-:Y:S05]  /*0e60*/  @P2 BRA `(.L_x_36) ;  /* 0x00000000000c2947 */ /* 0x000fea0003800000 */
[----:B------:R1:W-:Y:S02]  /*0e70*/  STS [UR60+0x20], R0 ;  /* 0x00002000ff007988 */ /* 0x0003e4000800083c */
.L_x_35:
[----:B------:R-:W-:Y:S05]  /*0e80*/  BSYNC B3 ;  /* 0x0000000000037941 */ /* 0x000fea0003800000 */
.L_x_33:
[----:B------:R1:W-:Y:S02]  /*0e90*/  @!P2 STS [UR60+0x24], R6 ;  /* 0x00002406ff00a988 */ /* 0x0003e4000800083c */
.L_x_36:
[----:B------:R-:W-:Y:S05]  /*0ea0*/  BSYNC B4 ;  /* 0x0000000000047941 */ /* 0x000fea0003800000 */
.L_x_32:
[----:B------:R-:W-:Y:S05]  /*0eb0*/  WARPSYNC.ALL ;  /* 0x0000000000007948 */ /* 0x000fea0003800000 */
[----:B------:R-:W-:Y:S04]  /*0ec0*/  BSSY B4, `(.L_x_37) ;  /* 0x000000e000047945 */ /* 0x000fe80003800000 */
[----:B------:R-:W-:Y:S05]  /*0ed0*/  @P2 BRA `(.L_x_38) ;  /* 0x0000000000302947 */ /* 0x000fea0003800000 */
[----:B--234-:R-:W2:Y:S01]  /*0ee0*/  LDS R4, [UR60+0x34] ;  /* 0x0000343cff047984 */ /* 0x01cea20008000800 */
[----:B------:R-:W3:Y:S03]  /*0ef0*/  LDC.64 R8, c[0x0][0x248] ;  /* 0x00009200ff087b82 */ /* 0x000ee60000000a00 */
[----:B-1----:R-:W1:Y:S01]  /*0f00*/  LDS R0, [UR60+0x1c] ;  /* 0x00001c3cff007984 */ /* 0x002e620008000800 */
[C---:B---3--:R-:W-:Y:S01]  /*0f10*/  SHF.L.U64.HI R6, R8.reuse, 0x1, R9 ;  /* 0x0000000108067819 */ /* 0x048fe20000010209 */
[----:B------:R-:W-:-:S03]  /*0f20*/  IMAD.SHL.U32 R5, R8, 0x2, RZ ;  /* 0x0000000208057824 */ /* 0x000fc600078e00ff */
[--C-:B------:R-:W-:Y:S02]  /*0f30*/  SHF.R.U32.HI R7, RZ, 0x4, R6.reuse ;  /* 0x00000004ff077819 */ /* 0x100fe40000011606 */
[----:B------:R-:W-:-:S05]  /*0f40*/  SHF.R.U64 R5, R5, 0x4, R6 ;  /* 0x0000000405057819 */ /* 0x000fca0000001206 */
[----:B------:R3:W-:Y:S01]  /*0f50*/  STS [UR60+0xc], R5 ;  /* 0x00000c05ff007988 */ /* 0x0007e2000800083c */
[----:B--2---:R-:W-:Y:S02]  /*0f60*/  LOP3.LUT R4, R4, 0x7, RZ, 0xb8, !PT ;  /* 0x0000000704047812 */ /* 0x004fe400078eb8ff */
[----:B-1----:R-:W-:-:S03]  /*0f70*/  LOP3.LUT R0, R0, 0xf, R7, 0xb8, !PT ;  /* 0x0000000f00007812 */ /* 0x002fc600078eb807 */
[----:B------:R3:W-:Y:S04]  /*0f80*/  STS [UR60+0x34], R4 ;  /* 0x00003404ff007988 */ /* 0x0007e8000800083c */
[----:B------:R3:W-:Y:S02]  /*0f90*/  STS [UR60+0x1c], R0 ;  /* 0x00001c00ff007988 */ /* 0x0007e4000800083c */
.L_x_38:
[----:B------:R-:W-:Y:S05]  /*0fa0*/  BSYNC B4 ;  /* 0x0000000000047941 */ /* 0x000fea0003800000 */
.L_x_37:
[----:B------:R-:W-:Y:S04]  /*0fb0*/  BSSY B4, `(.L_x_39) ;  /* 0x000001a000047945 */ /* 0x000fe80003800000 */
[----:B------:R-:W-:Y:S04]  /*0fc0*/  BSSY B5, `(.L_x_40) ;  /* 0x0000015000057945 */ /* 0x000fe80003800000 */
[----:B------:R-:W-:Y:S05]  /*0fd0*/  @P2 BRA `(.L_x_41) ;  /* 0x0000000000202947 */ /* 0x000fea0003800000 */
[----:B-1-3--:R-:W1:Y:S02]  /*0fe0*/  LDS R0, [UR60+0x34] ;  /* 0x0000343cff007984 */ /* 0x00ae640008000800 */
[----:B-1----:R-:W-:-:S05]  /*0ff0*/  LOP3.LUT R0, R0, 0x38, RZ, 0xb8, !PT ;  /* 0x0000003800007812 */ /* 0x002fca00078eb8ff */
[----:B------:R1:W-:Y:S01]  /*1000*/  STS [UR60+0x34], R0 ;  /* 0x00003400ff007988 */ /* 0x0003e2000800083c */
[----:B------:R-:W-:Y:S05]  /*1010*/  @P2 BRA `(.L_x_42) ;  /* 0x0000000000202947 */ /* 0x000fea0003800000 */
[----:B-1----:R-:W1:Y:S01]  /*1020*/  LDS R0, [UR60+0x8] ;  /* 0x0000083cff007984 */ /* 0x002e620008000800 */
[----:B------:R-:W-:-:S05]  /*1030*/  IMAD.MOV.U32 R5, RZ, RZ, 0x780 ;  /* 0x00000780ff057424 */ /* 0x000fca00078e00ff */
[----:B-1----:R-:W-:-:S05]  /*1040*/  LOP3.LUT R0, R0, 0x500, R5, 0xd8, !PT ;  /* 0x0000050000007812 */ /* 0x002fca00078ed805 */
[----:B------:R1:W-:Y:S02]  /*1050*/  STS [UR60+0x8], R0 ;  /* 0x00000800ff007988 */ /* 0x0003e4000800083c */
.L_x_41:
[----:B------:R-:W-:Y:S05]  /*1060*/  @P2 BRA `(.L_x_43) ;  /* 0x0000000000282947 */ /* 0x000fea0003800000 */
[----:B-1-3--:R-:W1:Y:S02]  /*1070*/  LDS R0, [UR60+0x8] ;  /* 0x0000083cff007984 */ /* 0x00ae640008000800 */
[----:B-1----:R-:W-:-:S05]  /*1080*/  LOP3.LUT R0, R0, 0x1800, RZ, 0xb8, !PT ;  /* 0x0000180000007812 */ /* 0x002fca00078eb8ff */
[----:B------:R3:W-:Y:S02]  /*1090*/  STS [UR60+0x8], R0 ;  /* 0x00000800ff007988 */ /* 0x0007e4000800083c */
.L_x_42:
[----:B------:R-:W-:Y:S05]  /*10a0*/  @P2 BREAK B5 ;  /* 0x0000000000052942 */ /* 0x000fea0003800000 */
[----:B------:R-:W-:Y:S05]  /*10b0*/  @P2 BRA `(.L_x_44) ;  /* 0x0000000000242947 */ /* 0x000fea0003800000 */
[----:B-1-3--:R-:W1:Y:S01]  /*10c0*/  LDS R0, [UR60+0x8] ;  /* 0x0000083cff007984 */ /* 0x00ae620008000800 */
[----:B------:R-:W-:-:S05]  /*10d0*/  IMAD.MOV.U32 R5, RZ, RZ, 0x6000 ;  /* 0x00006000ff057424 */ /* 0x000fca00078e00ff */
[----:B-1----:R-:W-:-:S04]  /*10e0*/  LOP3.LUT R0, R0, 0x6000, R5, 0xd8, !PT ;  /* 0x0000600000007812 */ /* 0x002fc800078ed805 */
[----:B------:R-:W-:-:S05]  /*10f0*/  LOP3.LUT R0, R0, 0x400000, RZ, 0xb8, !PT ;  /* 0x0040000000007812 */ /* 0x000fca00078eb8ff */
[----:B------:R1:W-:Y:S02]  /*1100*/  STS [UR60+0x8], R0 ;  /* 0x00000800ff007988 */ /* 0x0003e4000800083c */
.L_x_43:
[----:B------:R-:W-:Y:S05]  /*1110*/  BSYNC B5 ;  /* 0x0000000000057941 */ /* 0x000fea0003800000 */
.L_x_40:
[----:B-1-3--:R-:W1:Y:S02]  /*1120*/  @!P2 LDS R0, [UR60+0x8] ;  /* 0x0000083cff00a984 */ /* 0x00ae640008000800 */
[----:B-1----:R-:W-:-:S05]  /*1130*/  @!P2 LOP3.LUT R0, R0, 0x8000, RZ, 0xb8, !PT ;  /* 0x000080000000a812 */ /* 0x002fca00078eb8ff */
[----:B------:R1:W-:Y:S02]  /*1140*/  @!P2 STS [UR60+0x8], R0 ;  /* 0x00000800ff00a988 */ /* 0x0003e4000800083c */
.L_x_44:
[----:B------:R-:W-:Y:S05]  /*1150*/  BSYNC B4 ;  /* 0x0000000000047941 */ /* 0x000fea0003800000 */
.L_x_39:
[----:B------:R-:W-:Y:S05]  /*1160*/  WARPSYNC.ALL ;  /* 0x0000000000007948 */ /* 0x000fea0003800000 */
[----:B------:R1:W-:Y:S01]  /*1170*/  STL [R1+0x400], RZ ;  /* 0x000400ff01007387 */ /* 0x0003e20000100800 */
[----:B------:R-:W-:Y:S01]  /*1180*/  UIADD3 UR8, UR8, 0x100, URZ ;  /* 0x0000010008087890 */ /* 0x000fe2000fffe03f */
[----:B------:R-:W-:Y:S02]  /*1190*/  ISETP.GE.AND P1, PT, R13, 0x1, PT ;  /* 0x000000010d00780c */ /* 0x000fe40003f26270 */
[----:B------:R-:W-:Y:S01]  /*11a0*/  SHF.R.U32.HI R6, RZ, 0x5, R3 ;  /* 0x00000005ff067819 */ /* 0x000fe20000011603 */
[----:B------:R-:W-:-:S04]  /*11b0*/  UIADD3 UR52, UP0, UR8, UR52, URZ ;  /* 0x0000003408347290 */ /* 0x000fc8000ff1e03f */
[----:B------:R-:W-:Y:S01]  /*11c0*/  ULEA.HI.X.SX32 UR53, UR8, UR53, 0x1, UP0 ;  /* 0x0000003508357291 */ /* 0x000fe200080f0e3f */
[----:B-1----:R-:W-:Y:S11]  /*11d0*/  @P0 BRA `(.L_x_45) ;  /* 0x0000000000280947 */ /* 0x002ff60003800000 */
[----:B---3--:R-:W1:Y:S01]  /*11e0*/  S2R R0, SR_LANEID ;  /* 0x0000000000007919 */ /* 0x008e620000000000 */
[----:B------:R-:W-:Y:S05]  /*11f0*/  WARPSYNC.ALL ;  /* 0x0000000000007948 */ /* 0x000fea0003800000 */
[----:B-1----:R-:W-:-:S05]  /*1200*/  IMAD.SHL.U32 R0, R0, 0x4, RZ ;  /* 0x0000000400007824 */ /* 0x002fca00078e00ff */
[----:B------:R-:W1:Y:S01]  /*1210*/  LDS R7, [R0+UR60] ;  /* 0x0000003c00077984 */ /* 0x000e620008000800 */
[----:B--2-4-:R-:W-:-:S05]  /*1220*/  IADD3 R4, P3, R0, UR52, RZ ;  /* 0x0000003400047c10 */ /* 0x014fca000ff7e0ff */
[----:B------:R-:W-:-:S05]  /*1230*/  IMAD.X R5, RZ, RZ, UR53, P3 ;  /* 0x00000035ff057e24 */ /* 0x000fca00098e06ff */
[----:B-1----:R1:W5:Y:S01]  /*1240*/  ATOMG.E.EXCH.STRONG.GPU PT, RZ, [R4], R7 ;  /* 0x0000000704ff73a8 */ /* 0x00236200041ee100 */
[----:B------:R-:W-:-:S04]  /*1250*/  DEPBAR {5,4,3,2,1,0} ;  /* 0x0000003f0000791a */ /* 0x000fc80000000000 */
[----:B------:R1:W-:Y:S01]  /*1260*/  UTMACCTL.IV [UR52] ;  /* 0x00000000340079b9 */ /* 0x0003e20008000000 */
[----:B------:R-:W-:Y:S01]  /*1270*/  NOP ;  /* 0x0000000000007918 */ /* 0x000fe20000000000 */
.L_x_45:
[----:B------:R-:W-:Y:S05]  /*1280*/  @P0 BRA `(.L_x_46) ;  /* 0x00000000000c0947 */ /* 0x000fea0003800000 */
[----:B------:R0:W-:Y:S01]  /*1290*/  UTMACMDFLUSH ;  /* 0x00000000000079b7 */ /* 0x0001e20000000000 */
[----:B------:R-:W-:Y:S05]  /*12a0*/  @P0 BRA `(.L_x_46) ;  /* 0x0000000000040947 */ /* 0x000fea0003800000 */
[----:B------:R-:W-:-:S04]  /*12b0*/  DEPBAR.LE SB0, 0x0 ;  /* 0x000080000000791a */ /* 0x000fc80000000000 */
.L_x_46:
[----:B------:R1:W-:Y:S01]  /*12c0*/  STL [R1+0x404], RZ ;  /* 0x000404ff01007387 */ /* 0x0003e20000100800 */
[----:B------:R-:W-:Y:S05]  /*12d0*/  WARPSYNC.ALL ;  /* 0x0000000000007948 */ /* 0x000fea0003800000 */
[----:B------:R1:W-:Y:S01]  /*12e0*/  STL [R1+0x408], RZ ;  /* 0x000408ff01007387 */ /* 0x0003e20000100800 */
[----:B-----5:R-:W-:Y:S01]  /*12f0*/  VOTEU.ALL UP3, P2 ;  /* 0x00000000003f7886 */ /* 0x020fe20001060000 */
[----:B------:R-:W-:Y:S01]  /*1300*/  UMOV UR8, 0x1 ;  /* 0x0000000100087882 */ /* 0x000fe20000000000 */
[----:B------:R-:W-:Y:S01]  /*1310*/  VOTEU.ALL UP2, P2 ;  /* 0x00000000003f7886 */ /* 0x000fe20001040000 */
[----:B------:R1:W-:Y:S01]  /*1320*/  STL [R1+0x40c], RZ ;  /* 0x00040cff01007387 */ /* 0x0003e20000100800 */
[----:B------:R-:W-:Y:S01]  /*1330*/  VOTEU.ALL UP1, P2 ;  /* 0x00000000003f7886 */ /* 0x000fe20001020000 */
[----:B------:R-:W-:-:S04]  /*1340*/  @!UP3 UIADD3 UR12, -UR8, 0x100000, URZ ;  /* 0x00100000080cb890 */ /* 0x000fc8000fffe13f */
[----:B------:R-:W-:Y:S02]  /*1350*/  @!UP3 USHF.L.U32 UR13, UR12, 0xb, URZ ;  /* 0x0000000b0c0db899 */ /* 0x000fe4000800063f */
[----:B------:R-:W-:Y:S01]  /*1360*/  @!UP3 USHF.L.U32 UR12, UR12, 0x1, URZ ;  /* 0x000000010c0cb899 */ /* 0x000fe2000800063f */
[----:B------:R-:W-:Y:S01]  /*1370*/  R2UR UR58, R6 ;  /* 0x00000000063a72ca */ /* 0x000fe200000e0000 */
[----:B------:R1:W-:Y:S01]  /*1380*/  STL [R1+0x410], RZ ;  /* 0x000410ff01007387 */ /* 0x0003e20000100800 */
[----:B------:R-:W-:-:S04]  /*1390*/  @!UP3 UIADD3 UR16, -UR8, 0x100000, URZ ;  /* 0x001000000810b890 */ /* 0x000fc8000fffe13f */
[----:B------:R-:W-:Y:S02]  /*13a0*/  @!UP3 USHF.L.U32 UR17, UR16, 0xb, URZ ;  /* 0x0000000b1011b899 */ /* 0x000fe4000800063f */
[----:B------:R-:W-:Y:S01]  /*13b0*/  @!UP3 USHF.L.U32 UR16, UR16, 0x1, URZ ;  /* 0x000000011010b899 */ /* 0x000fe2000800063f */
[----:B------:R-:W-:Y:S01]  /*13c0*/  CS2R R24, SRZ ;  /* 0x0000000000187805 */ /* 0x000fe2000001ff00 */
[----:B------:R-:W-:-:S04]  /*13d0*/  @!UP3 UIADD3 UR18, -UR8, 0x100000, URZ ;  /* 0x001000000812b890 */ /* 0x000fc8000fffe13f */
[----:B------:R-:W-:Y:S02]  /*13e0*/  @!UP3 USHF.L.U32 UR19, UR18, 0xb, URZ ;  /* 0x0000000b1213b899 */ /* 0x000fe4000800063f */
[----:B------:R-:W-:Y:S01]  /*13f0*/  @!UP3 USHF.L.U32 UR18, UR18, 0x1, URZ ;  /* 0x000000011212b899 */ /* 0x000fe2000800063f */
[----:B------:R1:W-:Y:S01]  /*1400*/  STL [R1+0x414], RZ ;  /* 0x000414ff01007387 */ /* 0x0003e20000100800 */
[----:B------:R-:W-:Y:S01]  /*1410*/  VOTEU.ALL UP0, P2 ;  /* 0x00000000003f7886 */ /* 0x000fe20001000000 */
[----:B------:R-:W-:-:S04]  /*1420*/  @!UP3 UIADD3 UR8, -UR8, 0x100000, URZ ;  /* 0x001000000808b890 */ /* 0x000fc8000fffe13f */
[----:B------:R-:W-:Y:S02]  /*1430*/  @!UP3 USHF.L.U32 UR9, UR8, 0xb, URZ ;  /* 0x0000000b0809b899 */ /* 0x000fe4000800063f */
[----:B------:R-:W-:Y:S01]  /*1440*/  @!UP3 USHF.L.U32 UR8, UR8, 0x1, URZ ;  /* 0x000000010808b899 */ /* 0x000fe2000800063f */
[----:B------:R-:W-:Y:S01]  /*1450*/  CS2R R26, SRZ ;  /* 0x00000000001a7805 */ /* 0x000fe2000001ff00 */
[----:B------:R1:W-:Y:S01]  /*1460*/  STL [R1+0x418], RZ ;  /* 0x000418ff01007387 */ /* 0x0003e20000100800 */
[----:B------:R-:W-:Y:S01]  /*1470*/  VOTEU.ALL UP3, P2 ;  /* 0x00000000003f7886 */ /* 0x000fe20001060000 */
[----:B------:R-:W-:Y:S01]  /*1480*/  USHF.L.U32 UR11, UR54, 0x8, URZ ;  /* 0x00000008360b7899 */ /* 0x000fe2000800063f */
[----:B------:R-:W-:Y:S01]  /*1490*/  CS2R R28, SRZ ;  /* 0x00000000001c7805 */ /* 0x000fe2000001ff00 */
[----:B------:R1:W-:Y:S01]  /*14a0*/  STL [R1+0x41c], RZ ;  /* 0x00041cff01007387 */ /* 0x0003e20000100800 */
[----:B------:R-:W-:Y:S01]  /*14b0*/  USHF.L.U32 UR15, UR55, 0x8, URZ ;  /* 0x00000008370f7899 */ /* 0x000fe2000800063f */
[----:B------:R-:W-:-:S02]  /*14c0*/  CS2R R30, SRZ ;  /* 0x00000000001e7805 */ /* 0x000fc4000001ff00 */
[----:B------:R-:W-:Y:S01]  /*14d0*/  CS2R R32, SRZ ;  /* 0x0000000000207805 */ /* 0x000fe2000001ff00 */
[----:B------:R1:W-:Y:S01]  /*14e0*/  STL [R1+0x420], RZ ;  /* 0x000420ff01007387 */ /* 0x0003e20000100800 */
[----:B------:R-:W-:Y:S02]  /*14f0*/  CS2R R34, SRZ ;  /* 0x0000000000227805 */ /* 0x000fe4000001ff00 */
[----:B------:R-:W-:Y:S02]  /*1500*/  CS2R R36, SRZ ;  /* 0x0000000000247805 */ /* 0x000fe4000001ff00 */
[----:B------:R-:W-:Y:S01]  /*1510*/  CS2R R38, SRZ ;  /* 0x0000000000267805 */ /* 0x000fe2000001ff00 */
[----:B------:R1:W-:Y:S01]  /*1520*/  STL [R1+0x424], RZ ;  /* 0x000424ff01007387 */ /* 0x0003e20000100800 */
[----:B------:R-:W-:Y:S02]  /*1530*/  CS2R R40, SRZ ;  /* 0x0000000000287805 */ /* 0x000fe4000001ff00 */
        /* <DEDUP_REMOVED lines=72> */
[----:B------:R-:W-:Y:S01]  /*19c0*/  CS2R R150, SRZ ;  /* 0x0000000000967805 */ /* 0x000fe2000001ff00 */
[----:B------:R1:W-:Y:S04]  /*19d0*/  STL [R1+0x470], RZ ;  /* 0x000470ff01007387 */ /* 0x0003e80000100800 */
        /* <DEDUP_REMOVED lines=227> */
[----:B------:R1:W-:Y:S04]  /*2810*/  STL [R1], RZ ;  /* 0x000000ff01007387 */ /* 0x0003e80000100800 */
        /* <DEDUP_REMOVED lines=44> */
[----:B------:R1:W-:Y:S01]  /*2ae0*/  STL [R1+0xb4], RZ ;  /* 0x0000b4ff01007387 */ /* 0x0003e20000100800 */
[----:B------:R-:W-:Y:S06]  /*2af0*/  BAR.SYNC.DEFER_BLOCKING 0x0 ;  /* 0x0000000000007b1d */ /* 0x000fec0000010000 */
[----:B------:R1:W-:Y:S04]  /*2b00*/  STL [R1+0xb8], RZ ;  /* 0x0000b8ff01007387 */ /* 0x0003e80000100800 */
[----:B------:R1:W-:Y:S04]  /*2b10*/  STL [R1+0xbc], RZ ;  /* 0x0000bcff01007387 */ /* 0x0003e80000100800 */
[----:B------:R1:W-:Y:S04]  /*2b20*/  STL [R1+0xc0], RZ ;  /* 0x0000c0ff01007387 */ /* 0x0003e80000100800 */
[----:B------:R1:W-:Y:S04]  /*2b30*/  STL [R1+0xc4], RZ ;  /* 0x0000c4ff01007387 */ /* 0x0003e80000100800 */
[----:B------:R1:W-:Y:S04]  /*2b40*/  STL [R1+0xc8], RZ ;  /* 0x0000c8ff01007387 */ /* 0x0003e80000100800 */
[----:B------:R-:W2:Y:S02]  /*2b50*/  FENCE.VIEW.ASYNC.S ;  /* 0x00000000000073c6 */ /* 0x000ea40000000000 */
[----:B--2---:R1:W2:Y:S02]  /*2b60*/  @!UP2 SYNCS.EXCH.64 URZ, [UR60+0x80000], UR12 ;  /* 0x0800000c3c3fa5b2 */ /* 0x0042a40008000100 */
        /* <DEDUP_REMOVED lines=20> */
[----:B--2---:R-:W-:Y:S06]  /*2cb0*/  BAR.SYNC.DEFER_BLOCKING 0x0 ;  /* 0x0000000000007b1d */ /* 0x004fec0000010000 */
[----:B------:R1:W-:Y:S04]  /*2cc0*/  STL [R1+0x11c], RZ ;  /* 0x00011cff01007387 */ /* 0x0003e80000100800 */
[----:B------:R1:W-:Y:S04]  /*2cd0*/  STL [R1+0x120], RZ ;  /* 0x000120ff01007387 */ /* 0x0003e80000100800 */
[----:B------:R1:W-:Y:S04]  /*2ce0*/  STL [R1+0x124], RZ ;  /* 0x000124ff01007387 */ /* 0x0003e80000100800 */
[----:B------:R1:W-:Y:S04]  /*2cf0*/  STL [R1+0x128], RZ ;  /* 0x000128ff01007387 */ /* 0x0003e80000100800 */
[----:B------:R1:W-:Y:S01]  /*2d00*/  STL [R1+0x12c], RZ ;  /* 0x00012cff01007387 */ /* 0x0003e20000100800 */
[----:B------:R1:W2:Y:S03]  /*2d10*/  @!UP1 SYNCS.EXCH.64 URZ, [UR60+0x80008], UR16 ;  /* 0x080008103c3f95b2 */ /* 0x0002a60008000100 */
        /* <DEDUP_REMOVED lines=55> */
[----:B------:R1:W-:Y:S01]  /*3090*/  STL [R1+0x1fc], RZ ;  /* 0x0001fcff01007387 */ /* 0x0003e20000100800 */
[----:B------:R-:W-:Y:S05]  /*30a0*/  @!P1 BRA `(.L_x_47) ;  /* 0x0000004800f49947 */ /* 0x000fea0003800000 */
[----:B------:R1:W-:Y:S01]  /*30b0*/  STL [R1+0x400], RZ ;  /* 0x000400ff01007387 */ /* 0x0003e20000100800 */
[----:B------:R-:W-:Y:S02]  /*30c0*/  CS2R R24, SRZ ;  /* 0x0000000000187805 */ /* 0x000fe4000001ff00 */
[----:B------:R-:W-:Y:S02]  /*30d0*/  CS2R R26, SRZ ;  /* 0x00000000001a7805 */ /* 0x000fe4000001ff00 */
[----:B------:R-:W-:Y:S01]  /*30e0*/  CS2R R28, SRZ ;  /* 0x00000000001c7805 */ /* 0x000fe2000001ff00 */
[----:B------:R1:W-:Y:S01]  /*30f0*/  STL [R1+0x404], RZ ;  /* 0x000404ff01007387 */ /* 0x0003e20000100800 */
[----:B------:R-:W-:Y:S02]  /*3100*/  CS2R R30, SRZ ;  /* 0x00000000001e7805 */ /* 0x000fe4000001ff00 */
[----:B------:R-:W-:Y:S02]  /*3110*/  CS2R R32, SRZ ;  /* 0x0000000000207805 */ /* 0x000fe4000001ff00 */
[----:B------:R-:W-:Y:S01]  /*3120*/  CS2R R34, SRZ ;  /* 0x0000000000227805 */ /* 0x000fe2000001ff00 */
[----:B------:R1:W-:Y:S01]  /*3130*/  STL [R1+0x408], RZ ;  /* 0x000408ff01007387 */ /* 0x0003e20000100800 */
[----:B------:R-:W-:-:S02]  /*3140*/  CS2R R36, SRZ ;  /* 0x0000000000247805 */ /* 0x000fc4000001ff00 */
        /* <DEDUP_REMOVED lines=75> */
[----:B------:R-:W-:Y:S01]  /*3600*/  CS2R R150, SRZ ;  /* 0x0000000000967805 */ /* 0x000fe2000001ff00 */
[----:B------:R-:W-:Y:S01]  /*3610*/  UMOV UR57, URZ ;  /* 0x0000003f00397c82 */ /* 0x000fe20008000000 */
[----:B------:R-:W-:Y:S01]  /*3620*/  UMOV UR56, URZ ;  /* 0x0000003f00387c82 */ /* 0x000fe20008000000 */
        /* <DEDUP_REMOVED lines=361> */
[----:B------:R1:W-:Y:S02]  /*4cc0*/  STL [R1+0x1fc], RZ ;  /* 0x0001fcff01007387 */ /* 0x0003e40000100800 */
.L_x_49:
[----:B--2---:R-:W-:Y:S01]  /*4cd0*/  BAR.SYNC.DEFER_BLOCKING 0x0 ;  /* 0x0000000000007b1d */ /* 0x004fe20000010000 */
[----:B------:R-:W-:Y:S01]  /*4ce0*/  ULEA UR22, UR57, UR60, 0x3 ;  /* 0x0000003c39167291 */ /* 0x000fe2000f8e183f */
[----:B---3--:R-:W-:Y:S01]  /*4cf0*/  @!P2 IMAD.MOV.U32 R0, RZ, RZ, 0x20000 ;  /* 0x00020000ff00a424 */ /* 0x008fe200078e00ff */
[----:B------:R-:W-:Y:S01]  /*4d00*/  ELECT P0, URZ, PT ;  /* 0x00000000003f782f */ /* 0x000fe20003800000 */
[----:B------:R-:W-:-:S03]  /*4d10*/  ULEA UR20, UR57, UR60, 0x10 ;  /* 0x0000003c39147291 */ /* 0x000fc6000f8e803f */
[----:B------:R-:W-:Y:S01]  /*4d20*/  ISETP.LT.U32.AND P0, PT, R2, 0x40, P0 ;  /* 0x000000400200780c */ /* 0x000fe20000701070 */
[----:B------:R-:W-:Y:S01]  /*4d30*/  ULOP3.LUT UR14, UR58, 0x1, URZ, 0xc0, !UPT ;  /* 0x000000013a0e7892 */ /* 0x000fe2000f8ec03f */
[----:B------:R-:W-:-:S03]  /*4d40*/  ELECT P1, URZ, PT ;  /* 0x00000000003f782f */ /* 0x000fc60003820000 */
[----:B-1----:R-:W-:Y:S02]  /*4d50*/  ULEA UR12, UR14, UR20, 0xf ;  /* 0x000000140e0c7291 */ /* 0x002fe4000f8e783f */
[----:B------:R-:W-:Y:S01]  /*4d60*/  ULEA UR14, UR14, UR56, 0x6 ;  /* 0x000000380e0e7291 */ /* 0x000fe2000f8e303f */
[----:B------:R-:W-:Y:S01]  /*4d70*/  ISETP.LT.U32.AND P1, PT, R2, 0x40, P1 ;  /* 0x000000400200780c */ /* 0x000fe20000f21070 */
[----:B------:R-:W-:Y:S02]  /*4d80*/  UIADD3 UR21, UR20, 0x40000, URZ ;  /* 0x0004000014157890 */ /* 0x000fe4000fffe03f */
[----:B------:R-:W-:Y:S02]  /*4d90*/  USHF.R.U32.HI UR40, URZ, 0x4, UR20 ;  /* 0x000000043f287899 */ /* 0x000fe40008011614 */
[----:B------:R-:W-:Y:S01]  /*4da0*/  VOTEU.ANY UP0, P0 ;  /* 0x00000000003f7886 */ /* 0x000fe20000000100 */
[----:B------:R-:W-:Y:S01]  /*4db0*/  VOTEU.ANY UP2, P0 ;  /* 0x00000000003f7886 */ /* 0x000fe20000040100 */
[----:B------:R-:W-:Y:S01]  /*4dc0*/  UMOV UR10, UR14 ;  /* 0x0000000e000a7c82 */ /* 0x000fe20008000000 */
[----:B------:R-:W-:Y:S01]  /*4dd0*/  USHF.R.U32.HI UR21, URZ, 0x4, UR21 ;  /* 0x000000043f157899 */ /* 0x000fe20008011615 */
[----:B------:R1:W-:Y:S01]  /*4de0*/  @!P2 SYNCS.ARRIVE.TRANS64 RZ, [UR22+0x80000], R0 ;  /* 0x08000000ffffa9a7 */ /* 0x0003e20008000016 */
[----:B------:R2:W-:Y:S06]  /*4df0*/  MEMBAR.ALL.CTA ;  /* 0x0000000000007992 */ /* 0x0005ec0000008000 */
[----:B--2---:R-:W2:Y:S01]  /*4e00*/  FENCE.VIEW.ASYNC.S ;  /* 0x00000000000073c6 */ /* 0x004ea20000000000 */
[----:B------:R-:W-:Y:S01]  /*4e10*/  @UP0 UIADD3 UR13, UR22, 0x80000, URZ ;  /* 0x00080000160d0890 */ /* 0x000fe2000fffe03f */
[----:B------:R-:W-:Y:S01]  /*4e20*/  @UP0 UMOV UR16, UR4 ;  /* 0x0000000400100c82 */ /* 0x000fe20008000000 */
[----:B------:R-:W-:Y:S01]  /*4e30*/  @UP0 UMOV UR17, UR5 ;  /* 0x0000000500110c82 */ /* 0x000fe20008000000 */
[----:B--2---:R-:W-:Y:S01]  /*4e40*/  VOTEU.ANY UP1, P1 ;  /* 0x00000000003f7886 */ /* 0x004fe20000820100 */
[----:B------:R-:W-:Y:S01]  /*4e50*/  VOTEU.ANY UP3, P1 ;  /* 0x00000000003f7886 */ /* 0x000fe20000860100 */
[----:B-1----:R-:W-:Y:S01]  /*4e60*/  IMAD.U32 R0, RZ, RZ, UR59 ;  /* 0x0000003bff007e24 */ /* 0x002fe2000f8e00ff */
[----:B------:R-:W-:-:S02]  /*4e70*/  USGXT.U32 UR40, UR40, 0xe ;  /* 0x0000000e2828789a */ /* 0x000fc40008000000 */
[----:B------:R-:W-:Y:S02]  /*4e80*/  @UP1 UIADD3 UR8, UR12, 0x40000, URZ ;  /* 0x000400000c081890 */ /* 0x000fe4000fffe03f */
[----:B------:R-:W-:Y:S01]  /*4e90*/  @UP1 UIADD3 UR9, UR22, 0x80000, URZ ;  /* 0x0008000016091890 */ /* 0x000fe2000fffe03f */
[----:B------:R-:W-:Y:S01]  /*4ea0*/  SHF.L.U32 R0, R0, 0x1f, RZ ;  /* 0x0000001f00007819 */ /* 0x000fe200000006ff */
[----:B------:R-:W-:Y:S01]  /*4eb0*/  @UP1 UMOV UR18, UR6 ;  /* 0x0000000600121c82 */ /* 0x000fe20008000000 */
[----:B------:R-:W-:Y:S01]  /*4ec0*/  @UP1 UMOV UR19, UR7 ;  /* 0x0000000700131c82 */ /* 0x000fe20008000000 */
[----:B------:R-:W-:Y:S01]  /*4ed0*/  USGXT.U32 UR42, UR21, 0xe ;  /* 0x0000000e152a789a */ /* 0x000fe20008000000 */
[----:B------:R-:W-:Y:S06]  /*4ee0*/  BAR.SYNC.DEFER_BLOCKING 0x0 ;  /* 0x0000000000007b1d */ /* 0x000fec0000010000 */
[----:B------:R1:W-:Y:S02]  /*4ef0*/  @UP2 UTMALDG.2D [UR12], [UR16] ;  /* 0x0000000c100025b4 */ /* 0x0003e40008008000 */
[----:B------:R-:W-:Y:S06]  /*4f00*/  BAR.SYNC.DEFER_BLOCKING 0x0 ;  /* 0x0000000000007b1d */ /* 0x000fec0000010000 */
[----:B------:R1:W-:Y:S02]  /*4f10*/  @UP3 UTMALDG.2D [UR8], [UR18] ;  /* 0x00000008120035b4 */ /* 0x0003e40008008000 */
[----:B------:R-:W-:Y:S06]  /*4f20*/  BAR.SYNC.DEFER_BLOCKING 0x0 ;  /* 0x0000000000007b1d */ /* 0x000fec0000010000 */
[----:B------:R-:W2:Y:S02]  /*4f30*/  SYNCS.PHASECHK.TRANS64.TRYWAIT P0, [UR22+0x80000], R0 ;  /* 0x08000000ff0075a7 */ /* 0x000ea40008000156 */
[----:B-12---:R-:W-:Y:S05]  /*4f40*/  @!P0 BRA `(.L_x_48) ;  /* 0x0000006c00fc8947 */ /* 0x006fea0003800000 */
.L_x_50:
[----:B------:R-:W-:Y:S01]  /*4f50*/  STL.64 [R1+0x6c8], R150 ;  /* 0x0006c89601007387 */ /* 0x000fe20000100a00 */
[----:B------:R-:W-:Y:S01]  /*4f60*/  UMOV UR41, 0x40000040 ;  /* 0x4000004000297882 */ /* 0x000fe20000000000 */
[----:B------:R-:W-:Y:S01]  /*4f70*/  UMOV UR43, 0x40000040 ;  /* 0x40000040002b7882 */ /* 0x000fe20000000000 */
[----:B------:R-:W-:Y:S01]  /*4f80*/  UIADD3 UR44, UP0, UR40, 0x2, URZ ;  /* 0x00000002282c7890 */ /* 0x000fe2000ff1e03f */
[----:B------:R-:W-:Y:S01]  /*4f90*/  STL.64 [R1+0x6c0], R148 ;  /* 0x0006c09401007387 */ /* 0x000fe20000100a00 */
[----:B------:R-:W-:Y:S01]  /*4fa0*/  UIADD3 UR46, UP1, UR42, 0x2, URZ ;  /* 0x000000022a2e7890 */ /* 0x000fe2000ff3e03f */
[----:B------:R-:W1:Y:S02]  /*4fb0*/  LDC R0, c[0x0][0x230] ;  /* 0x00008c00ff007b82 */ /* 0x000e640000000800 */
[----:B------:R-:W-:Y:S04]  /*4fc0*/  STL.64 [R1+0x6b8], R146 ;  /* 0x0006b89201007387 */ /* 0x000fe80000100a00 */
        /* <DEDUP_REMOVED lines=10> */
[----:B------:R2:W-:Y:S04]  /*5070*/  STL.64 [R1+0x660], R124 ;  /* 0x0006607c01007387 */ /* 0x0005e80000100a00 */
[----:B--2---:R-:W2:Y:S04]  /*5080*/  LDL.LU.64 R124, [R1+0x400] ;  /* 0x00040000017c7983 */ /* 0x004ea80000300a00 */
[----:B------:R-:W2:Y:S04]  /*5090*/  LDL.LU.64 R126, [R1+0x408] ;  /* 0x00040800017e7983 */ /* 0x000ea80000300a00 */
        /* <DEDUP_REMOVED lines=61> */
[----:B------:R-:W2:Y:S01]  /*5470*/  LDL.LU.64 R250, [R1+0x5f8] ;  /* 0x0005f80001fa7983 */ /* 0x000ea20000300a00 */
[----:B------:R-:W-:Y:S01]  /*5480*/  UMOV UR8, URZ ;  /* 0x0000003f00087c82 */ /* 0x000fe20008000000 */
[----:B------:R-:W-:Y:S01]  /*5490*/  UMOV UR9, URZ ;  /* 0x0000003f00097c82 */ /* 0x000fe20008000000 */
[----:B------:R-:W-:-:S02]  /*54a0*/  UIADD3.X UR45, UR8, 0x40000040, URZ, UP0, !UPT ;  /* 0x40000040082d7890 */ /* 0x000fc400087fe43f */
[----:B------:R-:W-:Y:S02]  /*54b0*/  UIADD3.X UR47, UR9, 0x40000040, URZ, UP1, !UPT ;  /* 0x40000040092f7890 */ /* 0x000fe40008ffe43f */
[----:B------:R-:W-:Y:S02]  /*54c0*/  UIADD3.64 UR36, UR44, 0x2, URZ ;  /* 0x000000022c247897 */ /* 0x000fe4000fffe03f */
[----:B------:R-:W-:Y:S02]  /*54d0*/  UIADD3.64 UR38, UR46, 0x2, URZ ;  /* 0x000000022e267897 */ /* 0x000fe4000fffe03f */
[----:B------:R-:W-:Y:S02]  /*54e0*/  UIADD3.64 UR32, UR44, 0x4, URZ ;  /* 0x000000042c207897 */ /* 0x000fe4000fffe03f */
[----:B------:R-:W-:Y:S02]  /*54f0*/  UIADD3.64 UR34, UR46, 0x4, URZ ;  /* 0x000000042e227897 */ /* 0x000fe4000fffe03f */
[----:B------:R-:W-:-:S02]  /*5500*/  UIADD3.64 UR28, UR44, 0x7fe, URZ ;  /* 0x000007fe2c1c7897 */ /* 0x000fc4000fffe03f */
[----:B------:R-:W-:Y:S02]  /*5510*/  UIADD3.64 UR30, UR46, 0x7fe, URZ ;  /* 0x000007fe2e1e7897 */ /* 0x000fe4000fffe03f */
[----:B------:R-:W-:Y:S02]  /*5520*/  UIADD3.64 UR24, UR44, 0x800, URZ ;  /* 0x000008002c187897 */ /* 0x000fe4000fffe03f */
[----:B------:R-:W-:Y:S02]  /*5530*/  UIADD3.64 UR26, UR46, 0x800, URZ ;  /* 0x000008002e1a7897 */ /* 0x000fe4000fffe03f */
[----:B------:R-:W-:Y:S02]  /*5540*/  UIADD3.64 UR20, UR44, 0x802, URZ ;  /* 0x000008022c147897 */ /* 0x000fe4000fffe03f */
[----:B------:R-:W-:Y:S02]  /*5550*/  UIADD3.64 UR22, UR46, 0x802, URZ ;  /* 0x000008022e167897 */ /* 0x000fe4000fffe03f */
[----:B------:R-:W-:-:S02]  /*5560*/  UIADD3.64 UR16, UR44, 0x804, URZ ;  /* 0x000008042c107897 */ /* 0x000fc4000fffe03f */
[----:B------:R-:W-:Y:S01]  /*5570*/  UIADD3.64 UR18, UR46, 0x804, URZ ;  /* 0x000008042e127897 */ /* 0x000fe2000fffe03f */
[----:B--2---:R-:W-:-:S06]  /*5580*/  WARPGROUP.ARRIVE ;  /* 0x00000000000079c5 */ /* 0x004fcc0000000000 */
[----:B------:R-:W-:Y:S03]  /*5590*/  HGMMA.64x256x16.F32.BF16 R124, gdesc[UR40], R124, gsb0 ;  /* 0x03e00000287c79f0 */ /* 0x000fe6000800187c */
[----:B------:R-:W-:Y:S02]  /*55a0*/  WARPGROUP.DEPBAR.LE gsb0, 0x0 ;  /* 0x00008000000079c5 */ /* 0x000fe40000010000 */
[----:B------:R-:W-:-:S15]  /*55b0*/  WARPGROUP.ARRIVE ;  /* 0x00000000000079c5 */ /* 0x000fde0000000000 */
[----:B------:R-:W-:-:S08]  /*55c0*/  NOP ;  /* 0x0000000000007918 */ /* 0x000fd00000000000 */
        /* <DEDUP_REMOVED lines=26> */
[----:B------:R2:W-:Y:S04]  /*5770*/  STL.64 [R1+0x400], R124 ;  /* 0x0004007c01007387 */ /* 0x0005e80000100a00 */
        /* <DEDUP_REMOVED lines=63> */
[----:B--2---:R-:W2:Y:S04]  /*5b70*/  LDL.LU.64 R124, [R1] ;  /* 0x00000000017c7983 */ /* 0x004ea80000300a00 */
[----:B---3--:R-:W3:Y:S04]  /*5b80*/  LDL.LU.64 R126, [R1+0x8] ;  /* 0x00000800017e7983 */ /* 0x008ee80000300a00 */
[----:B-----5:R-:W5:Y:S04]  /*5b90*/  LDL.LU.64 R128, [R1+0x10] ;  /* 0x0000100001807983 */ /* 0x020f680000300a00 */
[----:B----4-:R-:W4:Y:S04]  /*5ba0*/  LDL.LU.64 R130, [R1+0x18] ;  /* 0x0000180001827983 */ /* 0x010f280000300a00 */
[----:B-1----:R-:W2:Y:S04]  /*5bb0*/  LDL.LU.64 R132, [R1+0x20] ;  /* 0x0000200001847983 */ /* 0x002ea80000300a00 */
[----:B------:R-:W3:Y:S04]  /*5bc0*/  LDL.LU.64 R134, [R1+0x28] ;  /* 0x0000280001867983 */ /* 0x000ee80000300a00 */
[----:B------:R-:W5:Y:S04]  /*5bd0*/  LDL.LU.64 R136, [R1+0x30] ;  /* 0x0000300001887983 */ /* 0x000f680000300a00 */
[----:B------:R-:W4:Y:S04]  /*5be0*/  LDL.LU.64 R138, [R1+0x38] ;  /* 0x00003800018a7983 */ /* 0x000f280000300a00 */
[----:B------:R-:W2:Y:S04]  /*5bf0*/  LDL.LU.64 R140, [R1+0x40] ;  /* 0x00004000018c7983 */ /* 0x000ea80000300a00 */
[----:B------:R-:W3:Y:S04]  /*5c00*/  LDL.LU.64 R142, [R1+0x48] ;  /* 0x00004800018e7983 */ /* 0x000ee80000300a00 */
[----:B------:R-:W5:Y:S04]  /*5c10*/  LDL.LU.64 R144, [R1+0x50] ;  /* 0x0000500001907983 */ /* 0x000f680000300a00 */
[----:B------:R-:W4:Y:S04]  /*5c20*/  LDL.LU.64 R146, [R1+0x58] ;  /* 0x0000580001927983 */ /* 0x000f280000300a00 */
[----:B------:R-:W2:Y:S04]  /*5c30*/  LDL.LU.64 R148, [R1+0x60] ;  /* 0x0000600001947983 */ /* 0x000ea80000300a00 */
[----:B------:R-:W3:Y:S04]  /*5c40*/  LDL.LU.64 R150, [R1+0x68] ;  /* 0x0000680001967983 */ /* 0x000ee80000300a00 */
[----:B---3--:R-:W-:Y:S04]  /*5c50*/  STL.64 [R1+0x8c8], R150 ;  /* 0x0008c89601007387 */ /* 0x008fe80000100a00 */
[----:B--2---:R-:W-:Y:S04]  /*5c60*/  STL.64 [R1+0x8c0], R148 ;  /* 0x0008c09401007387 */ /* 0x004fe80000100a00 */
[----:B----4-:R-:W-:Y:S04]  /*5c70*/  STL.64 [R1+0x8b8], R146 ;  /* 0x0008b89201007387 */ /* 0x010fe80000100a00 */
[----:B-----5:R-:W-:Y:S04]  /*5c80*/  STL.64 [R1+0x8b0], R144 ;  /* 0x0008b09001007387 */ /* 0x020fe80000100a00 */
        /* <DEDUP_REMOVED lines=60> */
[----:B-1----:R-:W2:Y:S04]  /*6050*/  LDL.LU.64 R24, [R1+0x200] ;  /* 0x0002000001187983 */ /* 0x002ea80000300a00 */
        /* <DEDUP_REMOVED lines=63> */
[----:B------:R-:W-:-:S02]  /*6450*/  UIADD3.64 UR40, UR44, 0x1fe, URZ ;  /* 0x000001fe2c287897 */ /* 0x000fc4000fffe03f */
[----:B------:R-:W-:Y:S01]  /*6460*/  UIADD3.64 UR48, UR44, 0x200, URZ ;  /* 0x000002002c307897 */ /* 0x000fe2000fffe03f */
[----:B------:R-:W3:Y:S01]  /*6470*/  LDL.LU.64 R152, [R1+0x70] ;  /* 0x0000700001987983 */ /* 0x000ee20000300a00 */
[----:B------:R-:W-:Y:S01]  /*6480*/  UMOV UR50, UR46 ;  /* 0x0000002e00327c82 */ /* 0x000fe20008000000 */
[----:B------:R-:W-:Y:S01]  /*6490*/  UMOV UR51, UR47 ;  /* 0x0000002f00337c82 */ /* 0x000fe20008000000 */
[----:B------:R-:W-:Y:S01]  /*64a0*/  UIADD3.64 UR36, UR44, 0x202, URZ ;  /* 0x000002022c247897 */ /* 0x000fe2000fffe03f */
[----:B------:R-:W3:Y:S01]  /*64b0*/  LDL.LU.64 R154, [R1+0x78] ;  /* 0x00007800019a7983 */ /* 0x000ee20000300a00 */
[----:B------:R-:W-:Y:S02]  /*64c0*/  UIADD3.64 UR32, UR44, 0x204, URZ ;  /* 0x000002042c207897 */ /* 0x000fe4000fffe03f */
[----:B------:R-:W-:Y:S01]  /*64d0*/  UIADD3.64 UR28, UR44, 0x9fe, URZ ;  /* 0x000009fe2c1c7897 */ /* 0x000fe2000fffe03f */
[----:B------:R-:W3:Y:S01]  /*64e0*/  LDL.LU.64 R156, [R1+0x80] ;  /* 0x00008000019c7983 */ /* 0x000ee20000300a00 */
[----:B------:R-:W-:-:S02]  /*64f0*/  UIADD3.64 UR24, UR44, 0xa00, URZ ;  /* 0x00000a002c187897 */ /* 0x000fc4000fffe03f */
[----:B------:R-:W-:Y:S01]  /*6500*/  UIADD3.64 UR20, UR44, 0xa02, URZ ;  /* 0x00000a022c147897 */ /* 0x000fe2000fffe03f */
[----:B------:R-:W3:Y:S01]  /*6510*/  LDL.LU.64 R158, [R1+0x88] ;  /* 0x00008800019e7983 */ /* 0x000ee20000300a00 */
[----:B------:R-:W-:-:S03]  /*6520*/  UIADD3.64 UR16, UR44, 0xa04, URZ ;  /* 0x00000a042c107897 */ /* 0x000fc6000fffe03f */
[----:B------:R-:W3:Y:S04]  /*6530*/  LDL.LU.64 R160, [R1+0x90] ;  /* 0x0000900001a07983 */ /* 0x000ee80000300a00 */
        /* <DEDUP_REMOVED lines=44> */
[----:B------:R-:W3:Y:S01]  /*6800*/  LDL.LU.64 R250, [R1+0x1f8] ;  /* 0x0001f80001fa7983 */ /* 0x000ee20000300a00 */
        /* <DEDUP_REMOVED lines=95> */
[----:B-1----:R-:W3:Y:S04]  /*6e00*/  LDL.LU.64 R150, [R1+0x8c8] ;  /* 0x0008c80001967983 */ /* 0x002ee80000300a00 */
        /* <DEDUP_REMOVED lines=13> */
[----:B------:R-:W-:-:S02]  /*6ee0*/  UIADD3.64 UR40, UR44, 0x3fe, URZ ;  /* 0x000003fe2c287897 */ /* 0x000fc4000fffe03f */
[----:B------:R-:W-:Y:S01]  /*6ef0*/  UIADD3.64 UR48, UR44, 0x400, URZ ;  /* 0x000004002c307897 */ /* 0x000fe2000fffe03f */
[----:B------:R-:W2:Y:S01]  /*6f00*/  LDL.LU.64 R122, [R1+0x858] ;  /* 0x00085800017a7983 */ /* 0x000ea20000300a00 */
[----:B------:R-:W-:Y:S01]  /*6f10*/  UMOV UR50, UR46 ;  /* 0x0000002e00327c82 */ /* 0x000fe20008000000 */
[----:B------:R-:W-:Y:S01]  /*6f20*/  UMOV UR51, UR47 ;  /* 0x0000002f00337c82 */ /* 0x000fe20008000000 */
[----:B------:R-:W-:Y:S01]  /*6f30*/  UIADD3.64 UR36, UR44, 0x402, URZ ;  /* 0x000004022c247897 */ /* 0x000fe2000fffe03f */
[----:B------:R-:W2:Y:S01]  /*6f40*/  LDL.LU.64 R120, [R1+0x850] ;  /* 0x0008500001787983 */ /* 0x000ea20000300a00 */
[----:B------:R-:W-:Y:S02]  /*6f50*/  UIADD3.64 UR32, UR44, 0x404, URZ ;  /* 0x000004042c207897 */ /* 0x000fe4000fffe03f */
[----:B------:R-:W-:Y:S01]  /*6f60*/  UIADD3.64 UR28, UR44, 0xbfe, URZ ;  /* 0x00000bfe2c1c7897 */ /* 0x000fe2000fffe03f */
[----:B------:R-:W2:Y:S01]  /*6f70*/  LDL.LU.64 R118, [R1+0x848] ;  /* 0x0008480001767983 */ /* 0x000ea20000300a00 */
[----:B------:R-:W-:-:S02]  /*6f80*/  UIADD3.64 UR24, UR44, 0xc00, URZ ;  /* 0x00000c002c187897 */ /* 0x000fc4000fffe03f */
[----:B------:R-:W-:Y:S01]  /*6f90*/  UIADD3.64 UR20, UR44, 0xc02, URZ ;  /* 0x00000c022c147897 */ /* 0x000fe2000fffe03f */
[----:B------:R-:W2:Y:S01]  /*6fa0*/  LDL.LU.64 R116, [R1+0x840] ;  /* 0x0008400001747983 */ /* 0x000ea20000300a00 */
[----:B------:R-:W-:-:S03]  /*6fb0*/  UIADD3.64 UR16, UR44, 0xc04, URZ ;  /* 0x00000c042c107897 */ /* 0x000fc6000fffe03f */
        /* <DEDUP_REMOVED lines=46> */
[----:B---3--:R-:W-:-:S06]  /*72a0*/  WARPGROUP.ARRIVE ;  /* 0x00000000000079c5 */ /* 0x008fcc0000000000 */
        /* <DEDUP_REMOVED lines=30> */
[----:B------:R-:W-:Y:S04]  /*7490*/  STL.64 [R1], R124 ;  /* 0x0000007c01007387 */ /* 0x000fe80000100a00 */
        /* <DEDUP_REMOVED lines=78> */
[----:B------:R-:W-:Y:S02]  /*7980*/  UIADD3.64 UR36, UR44, 0x602, URZ ;  /* 0x000006022c247897 */ /* 0x000fe4000fffe03f */
[----:B------:R-:W-:Y:S02]  /*7990*/  UIADD3.64 UR32, UR44, 0x604, URZ ;  /* 0x000006042c207897 */ /* 0x000fe4000fffe03f */
[----:B------:R-:W-:Y:S02]  /*79a0*/  UIADD3.64 UR28, UR44, 0xdfe, URZ ;  /* 0x00000dfe2c1c7897 */ /* 0x000fe4000fffe03f */
[----:B------:R-:W-:Y:S02]  /*79b0*/  UIADD3.64 UR24, UR44, 0xe00, URZ ;  /* 0x00000e002c187897 */ /* 0x000fe4000fffe03f */
[----:B------:R-:W-:Y:S02]  /*79c0*/  UIADD3.64 UR20, UR44, 0xe02, URZ ;  /* 0x00000e022c147897 */ /* 0x000fe4000fffe03f */
[----:B------:R-:W-:-:S02]  /*79d0*/  UIADD3.64 UR16, UR44, 0xe04, URZ ;  /* 0x00000e042c107897 */ /* 0x000fc4000fffe03f */
[----:B------:R-:W-:Y:S02]  /*79e0*/  UIADD3 UR56, UR56, 0x80, URZ ;  /* 0x0000008038387890 */ /* 0x000fe4000fffe03f */
[----:B------:R-:W-:-:S04]  /*79f0*/  UIADD3 UR57, UR57, 0x1, URZ ;  /* 0x0000000139397890 */ /* 0x000fc8000fffe03f */
[----:B------:R-:W-:Y:S01]  /*7a00*/  ISETP.LE.AND P0, PT, R0, UR56, PT ;  /* 0x0000003800007c0c */ /* 0x000fe2000bf03270 */
[----:B------:R-:W-:-:S04]  /*7a10*/  UISETP.NE.U32.AND UP0, UPT, UR57, 0x4, UPT ;  /* 0x000000043900788c */ /* 0x000fc8000bf05070 */
[----:B------:R-:W-:Y:S02]  /*7a20*/  USEL UR8, URZ, 0x1, UP0 ;  /* 0x000000013f087887 */ /* 0x000fe40008000000 */
[----:B------:R-:W-:Y:S02]  /*7a30*/  USEL UR57, UR57, URZ, UP0 ;  /* 0x0000003f39397287 */ /* 0x000fe40008000000 */
[----:B------:R-:W-:Y:S01]  /*7a40*/  ULOP3.LUT UR59, UR59, UR8, URZ, 0x3c, !UPT ;  /* 0x000000083b3b7292 */ /* 0x000fe2000f8e3c3f */
[----:B--2---:R-:W-:-:S06]  /*7a50*/  WARPGROUP.ARRIVE ;  /* 0x00000000000079c5 */ /* 0x004fcc0000000000 */
[----:B------:R-:W-:Y:S01]  /*7a60*/  HGMMA.64x256x16.F32.BF16 R24, gdesc[UR40], R24, gsb0 ;  /* 0x03e00000281879f0 */ /* 0x000fe20008001818 */
[----:B------:R-:W-:Y:S01]  /*7a70*/  UIADD3.64 UR40, UR44, 0x600, URZ ;  /* 0x000006002c287897 */ /* 0x000fe2000fffe03f */
[----:B------:R-:W-:Y:S01]  /*7a80*/  UMOV UR42, UR46 ;  /* 0x0000002e002a7c82 */ /* 0x000fe20008000000 */
[----:B------:R-:W-:Y:S01]  /*7a90*/  UMOV UR43, UR47 ;  /* 0x0000002f002b7c82 */ /* 0x000fe20008000000 */
[----:B------:R-:W-:Y:S02]  /*7aa0*/  WARPGROUP.DEPBAR.LE gsb0, 0x0 ;  /* 0x00008000000079c5 */ /* 0x000fe40000010000 */
[----:B------:R-:W-:-:S15]  /*7ab0*/  WARPGROUP.ARRIVE ;  /* 0x00000000000079c5 */ /* 0x000fde0000000000 */
[----:B------:R-:W-:-:S07]  /*7ac0*/  NOP ;  /* 0x0000000000007918 */ /* 0x000fce0000000000 */
        /* <DEDUP_REMOVED lines=26> */
[----:B---3--:R-:W-:Y:S05]  /*7c70*/  @!P0 BRA `(.L_x_49) ;  /* 0xffffffd000148947 */ /* 0x008fea000383ffff */
.L_x_47:
[----:B------:R-:W5:Y:S04]  /*7c80*/  LDL.LU R156, [R1+0x44c] ;  /* 0x00044c00019c7983 */ /* 0x000f680000300800 */
[----:B------:R-:W2:Y:S04]  /*7c90*/  LDL.LU R155, [R1+0x448] ;  /* 0x00044800019b7983 */ /* 0x000ea80000300800 */
        /* <DEDUP_REMOVED lines=17> */
[----:B-1----:R-:W2:Y:S04]  /*7db0*/  LDL.LU R7, [R1+0x570] ;  /* 0x0005700001077983 */ /* 0x002ea80000300800 */
[----:B------:R-:W2:Y:S04]  /*7dc0*/  LDL.LU R6, [R1+0x5c4] ;  /* 0x0005c40001067983 */ /* 0x000ea80000300800 */
[----:B------:R-:W2:Y:S04]  /*7dd0*/  LDL.LU R5, [R1+0x5c0] ;  /* 0x0005c00001057983 */ /* 0x000ea80000300800 */
[----:B----4-:R-:W4:Y:S04]  /*7de0*/  LDL.LU R4, [R1+0x5d4] ;  /* 0x0005d40001047983 */ /* 0x010f280000300800 */
[----:B---3--:R-:W3:Y:S04]  /*7df0*/  LDL.LU R0, [R1+0x5d0] ;  /* 0x0005d00001007983 */ /* 0x008ee80000300800 */
[----:B------:R-:W4:Y:S04]  /*7e00*/  LDL.LU R22, [R1+0x47c] ;  /* 0x00047c0001167983 */ /* 0x000f280000300800 */
[----:B------:R-:W3:Y:S04]  /*7e10*/  LDL.LU R21, [R1+0x478] ;  /* 0x0004780001157983 */ /* 0x000ee80000300800 */
[----:B------:R-:W5:Y:S04]  /*7e20*/  LDL.LU R158, [R1+0x404] ;  /* 0x00040400019e7983 */ /* 0x000f680000300800 */
[----:B------:R-:W5:Y:S04]  /*7e30*/  LDL.LU R157, [R1+0x400] ;  /* 0x00040000019d7983 */ /* 0x000f680000300800 */
[----:B------:R1:W-:Y:S04]  /*7e40*/  STL [R1+0x7e8], R55 ;  /* 0x0007e83701007387 */ /* 0x0003e80000100800 */
[----:B------:R-:W-:Y:S04]  /*7e50*/  STL [R1+0x7e4], R56 ;  /* 0x0007e43801007387 */ /* 0x000fe80000100800 */
        /* <DEDUP_REMOVED lines=72> */
[----:B------:R-:W-:Y:S01]  /*82e0*/  STL [R1+0x6c0], R129 ;  /* 0x0006c08101007387 */ /* 0x000fe20000100800 */
[----:B-----5:R-:W-:-:S03]  /*82f0*/  F2FP.BF16.F32.PACK_AB R2, R158, R157 ;  /* 0x0000009d9e02723e */ /* 0x020fc600000010ff */
        /* <DEDUP_REMOVED lines=19> */
[----:B------:R5:W-:Y:S04]  /*8430*/  STL [R1+0x670], R149 ;  /* 0x0006709501007387 */ /* 0x000be80000100800 */
[----:B------:R4:W-:Y:S04]  /*8440*/  STL [R1+0x66c], R150 ;  /* 0x00066c9601007387 */ /* 0x0009e80000100800 */
[----:B------:R3:W-:Y:S04]  /*8450*/  STL [R1+0x668], R151 ;  /* 0x0006689701007387 */ /* 0x0007e80000100800 */
[----:B------:R3:W-:Y:S04]  /*8460*/  STL [R1+0x650], R2 ;  /* 0x0006500201007387 */ /* 0x0007e80000100800 */
[----:B------:R-:W5:Y:S04]  /*8470*/  LDL.LU R178, [R1+0x40c] ;  /* 0x00040c0001b27983 */ /* 0x000f680000300800 */
[----:B------:R-:W5:Y:S04]  /*8480*/  LDL.LU R177, [R1+0x408] ;  /* 0x0004080001b17983 */ /* 0x000f680000300800 */
[----:B------:R-:W4:Y:S04]  /*8490*/  LDL.LU R176, [R1+0x414] ;  /* 0x0004140001b07983 */ /* 0x000f280000300800 */
[----:B------:R-:W4:Y:S04]  /*84a0*/  LDL.LU R175, [R1+0x410] ;  /* 0x0004100001af7983 */ /* 0x000f280000300800 */
[----:B------:R-:W3:Y:S04]  /*84b0*/  LDL.LU R174, [R1+0x41c] ;  /* 0x00041c0001ae7983 */ /* 0x000ee80000300800 */
        /* <DEDUP_REMOVED lines=10> */
[----:B------:R-:W3:Y:S01]  /*8560*/  LDL.LU R163, [R1+0x440] ;  /* 0x0004400001a37983 */ /* 0x000ee20000300800 */
[----:B------:R-:W-:-:S02]  /*8570*/  IMAD.MOV.U32 R162, RZ, RZ, R156 ;  /* 0x000000ffffa27224 */ /* 0x000fc400078e009c */
[----:B--2---:R-:W-:Y:S01]  /*8580*/  IMAD.MOV.U32 R161, RZ, RZ, R155 ;  /* 0x000000ffffa17224 */ /* 0x004fe200078e009b */
[----:B------:R-:W2:Y:S04]  /*8590*/  LDL.LU R160, [R1+0x454] ;  /* 0x0004540001a07983 */ /* 0x000ea80000300800 */
[----:B------:R-:W2:Y:S01]  /*85a0*/  LDL.LU R159, [R1+0x450] ;  /* 0x00045000019f7983 */ /* 0x000ea20000300800 */
[----:B------:R-:W-:Y:S02]  /*85b0*/  IMAD.MOV.U32 R158, RZ, RZ, R154 ;  /* 0x000000ffff9e7224 */ /* 0x000fe400078e009a */
[----:B------:R-:W-:Y:S01]  /*85c0*/  IMAD.MOV.U32 R157, RZ, RZ, R153 ;  /* 0x000000ffff9d7224 */ /* 0x000fe200078e0099 */
[----:B------:R-:W2:Y:S01]  /*85d0*/  LDL.LU R156, [R1+0x464] ;  /* 0x00046400019c7983 */ /* 0x000ea20000300800 */
[----:B------:R-:W-:-:S02]  /*85e0*/  IMAD.MOV.U32 R154, RZ, RZ, R152 ;  /* 0x000000ffff9a7224 */ /* 0x000fc400078e0098 */
[----:B------:R-:W-:Y:S01]  /*85f0*/  IMAD.MOV.U32 R153, RZ, RZ, R23 ;  /* 0x000000ffff997224 */ /* 0x000fe200078e0017 */
[----:B------:R-:W2:Y:S04]  /*8600*/  LDL.LU R155, [R1+0x460] ;  /* 0x00046000019b7983 */ /* 0x000ea80000300800 */
[----:B------:R-:W2:Y:S04]  /*8610*/  LDL.LU R152, [R1+0x474] ;  /* 0x0004740001987983 */ /* 0x000ea80000300800 */
[----:B------:R-:W2:Y:S01]  /*8620*/  LDL.LU R23, [R1+0x470] ;  /* 0x0004700001177983 */ /* 0x000ea20000300800 */
[----:B-1----:R-:W-:-:S02]  /*8630*/  F2FP.BF16.F32.PACK_AB R55, R162, R161 ;  /* 0x000000a1a237723e */ /* 0x002fc400000010ff */
[----:B------:R-:W-:Y:S01]  /*8640*/  F2FP.BF16.F32.PACK_AB R24, R25, R24 ;  /* 0x000000181918723e */ /* 0x000fe200000010ff */
[----:B------:R-:W-:Y:S01]  /*8650*/  BAR.SYNC.DEFER_BLOCKING 0x0 ;  /* 0x0000000000007b1d */ /* 0x000fe20000010000 */
[----:B-----5:R-:W-:Y:S02]  /*8660*/  F2FP.BF16.F32.PACK_AB R149, R178, R177 ;  /* 0x000000b1b295723e */ /* 0x020fe400000010ff */
[----:B----4-:R-:W-:Y:S01]  /*8670*/  F2FP.BF16.F32.PACK_AB R150, R176, R175 ;  /* 0x000000afb096723e */ /* 0x010fe200000010ff */
[----:B------:R-:W-:Y:S01]  /*8680*/  IMAD.MOV.U32 R176, RZ, RZ, R22 ;  /* 0x000000ffffb07224 */ /* 0x000fe200078e0016 */
[----:B---3--:R-:W-:Y:S01]  /*8690*/  F2FP.BF16.F32.PACK_AB R151, R174, R173 ;  /* 0x000000adae97723e */ /* 0x008fe200000010ff */
[----:B------:R-:W-:Y:S01]  /*86a0*/  IMAD.MOV.U32 R175, RZ, RZ, R21 ;  /* 0x000000ffffaf7224 */ /* 0x000fe200078e0015 */
[----:B------:R-:W-:Y:S01]  /*86b0*/  F2FP.BF16.F32.PACK_AB R129, R172, R171 ;  /* 0x000000abac81723e */ /* 0x000fe200000010ff */
[----:B------:R-:W1:Y:S01]  /*86c0*/  @!P2 SYNCS.CCTL.IV [UR60+0x80000] ;  /* 0x08000000ff00a9b1 */ /* 0x000e62000800003c */
[----:B------:R-:W-:-:S02]  /*86d0*/  F2FP.BF16.F32.PACK_AB R130, R170, R169 ;  /* 0x000000a9aa82723e */ /* 0x000fc400000010ff */
[----:B------:R-:W-:Y:S02]  /*86e0*/  F2FP.BF16.F32.PACK_AB R131, R168, R167 ;  /* 0x000000a7a883723e */ /* 0x000fe400000010ff */
[----:B------:R-:W-:Y:S02]  /*86f0*/  F2FP.BF16.F32.PACK_AB R132, R166, R165 ;  /* 0x000000a5a684723e */ /* 0x000fe400000010ff */
[----:B------:R-:W-:Y:S02]  /*8700*/  F2FP.BF16.F32.PACK_AB R2, R164, R163 ;  /* 0x000000a3a402723e */ /* 0x000fe400000010ff */
[----:B--2---:R-:W-:-:S03]  /*8710*/  F2FP.BF16.F32.PACK_AB R3, R160, R159 ;  /* 0x0000009fa003723e */ /* 0x004fc600000010ff */
[----:B------:R2:W-:Y:S04]  /*8720*/  STL [R1+0x630], R2 ;  /* 0x0006300201007387 */ /* 0x0005e80000100800 */
[----:B------:R3:W-:Y:S04]  /*8730*/  STL [R1+0x634], R55 ;  /* 0x0006343701007387 */ /* 0x0007e80000100800 */
[----:B------:R4:W-:Y:S01]  /*8740*/  STL [R1+0x638], R3 ;  /* 0x0006380301007387 */ /* 0x0009e20000100800 */
[----:B--2---:R-:W-:Y:S02]  /*8750*/  F2FP.BF16.F32.PACK_AB R2, R158, R157 ;  /* 0x0000009d9e02723e */ /* 0x004fe400000010ff */
[----:B------:R-:W-:Y:S01]  /*8760*/  F2FP.BF16.F32.PACK_AB R252, R176, R175 ;  /* 0x000000afb0fc723e */ /* 0x000fe200000010ff */
[----:B------:R-:W-:Y:S01]  /*8770*/  IMAD.MOV.U32 R178, RZ, RZ, R14 ;  /* 0x000000ffffb27224 */ /* 0x000fe200078e000e */
[----:B---3--:R-:W-:Y:S01]  /*8780*/  F2FP.BF16.F32.PACK_AB R55, R156, R155 ;  /* 0x0000009b9c37723e */ /* 0x008fe200000010ff */
[----:B------:R2:W-:Y:S01]  /*8790*/  STL [R1+0x63c], R2 ;  /* 0x00063c0201007387 */ /* 0x0005e20000100800 */
[----:B----4-:R-:W-:-:S03]  /*87a0*/  F2FP.BF16.F32.PACK_AB R3, R154, R153 ;  /* 0x000000999a03723e */ /* 0x010fc600000010ff */
[----:B------:R3:W-:Y:S04]  /*87b0*/  STL [R1+0x620], R55 ;  /* 0x0006203701007387 */ /* 0x0007e80000100800 */
[----:B------:R-:W-:Y:S01]  /*87c0*/  STL [R1+0x624], R3 ;  /* 0x0006240301007387 */ /* 0x000fe20000100800 */
[----:B--2---:R-:W-:Y:S01]  /*87d0*/  F2FP.BF16.F32.PACK_AB R2, R152, R23 ;  /* 0x000000179802723e */ /* 0x004fe200000010ff */
[----:B------:R-:W-:Y:S01]  /*87e0*/  IMAD.MOV.U32 R177, RZ, RZ, R13 ;  /* 0x000000ffffb17224 */ /* 0x000fe200078e000d */
[----:B------:R-:W-:Y:S01]  /*87f0*/  F2FP.BF16.F32.PACK_AB R25, R27, R26 ;  /* 0x0000001a1b19723e */ /* 0x000fe200000010ff */
[----:B-1----:R-:W-:Y:S06]  /*8800*/  BAR.SYNC.DEFER_BLOCKING 0x0 ;  /* 0x0000000000007b1d */ /* 0x002fec0000010000 */
[----:B------:R1:W-:Y:S04]  /*8810*/  STL [R1+0x628], R2 ;  /* 0x0006280201007387 */ /* 0x0003e80000100800 */
[----:B------:R-:W2:Y:S04]  /*8820*/  LDL.LU R174, [R1+0x484] ;  /* 0x0004840001ae7983 */ /* 0x000ea80000300800 */
[----:B------:R-:W2:Y:S04]  /*8830*/  LDL.LU R173, [R1+0x480] ;  /* 0x0004800001ad7983 */ /* 0x000ea80000300800 */
[----:B------:R-:W4:Y:S04]  /*8840*/  LDL.LU R172, [R1+0x48c] ;  /* 0x00048c0001ac7983 */ /* 0x000f280000300800 */
[----:B------:R-:W4:Y:S01]  /*8850*/  LDL.LU R171, [R1+0x488] ;  /* 0x0004880001ab7983 */ /* 0x000f220000300800 */
[----:B------:R-:W-:-:S02]  /*8860*/  IMAD.MOV.U32 R156, RZ, RZ, R20 ;  /* 0x000000ffff9c7224 */ /* 0x000fc400078e0014 */
[----:B------:R-:W-:Y:S01]  /*8870*/  IMAD.MOV.U32 R155, RZ, RZ, R19 ;  /* 0x000000ffff9b7224 */ /* 0x000fe200078e0013 */
[----:B------:R-:W5:Y:S01]  /*8880*/  LDL.LU R170, [R1+0x494] ;  /* 0x0004940001aa7983 */ /* 0x000f620000300800 */
[----:B------:R-:W-:Y:S02]  /*8890*/  IMAD.MOV.U32 R152, RZ, RZ, R18 ;  /* 0x000000ffff987224 */ /* 0x000fe400078e0012 */
[----:B------:R-:W-:Y:S01]  /*88a0*/  IMAD.MOV.U32 R23, RZ, RZ, R17 ;  /* 0x000000ffff177224 */ /* 0x000fe200078e0011 */
[----:B------:R-:W5:Y:S01]  /*88b0*/  LDL.LU R169, [R1+0x490] ;  /* 0x0004900001a97983 */ /* 0x000f620000300800 */
[----:B------:R-:W-:Y:S02]  /*88c0*/  IMAD.MOV.U32 R14, RZ, RZ, R4 ;  /* 0x000000ffff0e7224 */ /* 0x000fe400078e0004 */
[----:B------:R-:W-:Y:S01]  /*88d0*/  IMAD.MOV.U32 R13, RZ, RZ, R0 ;  /* 0x000000ffff0d7224 */ /* 0x000fe200078e0000 */
[----:B------:R-:W5:Y:S01]  /*88e0*/  LDL.LU R168, [R1+0x49c] ;  /* 0x00049c0001a87983 */ /* 0x000f620000300800 */
[----:B------:R-:W-:Y:S01]  /*88f0*/  F2FP.BF16.F32.PACK_AB R26, R29, R28 ;  /* 0x0000001c1d1a723e */ /* 0x000fe200000010ff */
[----:B------:R-:W1:Y:S02]  /*8900*/  @!P2 SYNCS.CCTL.IV [UR60+0x80008] ;  /* 0x08000800ff00a9b1 */ /* 0x000e64000800003c */
[----:B------:R-:W5:Y:S04]  /*8910*/  LDL.LU R167, [R1+0x498] ;  /* 0x0004980001a77983 */ /* 0x000f680000300800 */
        /* <DEDUP_REMOVED lines=15> */
[----:B------:R-:W5:Y:S01]  /*8a10*/  LDL.LU R19, [R1+0x4e8] ;  /* 0x0004e80001137983 */ /* 0x000f620000300800 */
[----:B------:R-:W-:-:S02]  /*8a20*/  IMAD.MOV.U32 R18, RZ, RZ, R16 ;  /* 0x000000ffff127224 */ /* 0x000fc400078e0010 */
[----:B------:R-:W-:Y:S01]  /*8a30*/  IMAD.MOV.U32 R17, RZ, RZ, R15 ;  /* 0x000000ffff117224 */ /* 0x000fe200078e000f */
[----:B------:R-:W5:Y:S04]  /*8a40*/  LDL.LU R16, [R1+0x4fc] ;  /* 0x0004fc0001107983 */ /* 0x000f680000300800 */
[----:B------:R-:W5:Y:S01]  /*8a50*/  LDL.LU R15, [R1+0x4f8] ;  /* 0x0004f800010f7983 */ /* 0x000f620000300800 */
[----:B---3--:R-:W-:-:S03]  /*8a60*/  F2FP.BF16.F32.PACK_AB R55, R156, R155 ;  /* 0x0000009b9c37723e */ /* 0x008fc600000010ff */
[----:B------:R-:W-:Y:S01]  /*8a70*/  STL [R1+0x660], R252 ;  /* 0x000660fc01007387 */ /* 0x000fe20000100800 */
[----:B------:R-:W-:Y:S02]  /*8a80*/  F2FP.BF16.F32.PACK_AB R27, R31, R30 ;  /* 0x0000001e1f1b723e */ /* 0x000fe400000010ff */
[----:B------:R-:W-:Y:S01]  /*8a90*/  F2FP.BF16.F32.PACK_AB R32, R33, R32 ;  /* 0x000000202120723e */ /* 0x000fe200000010ff */
[----:B-1----:R-:W-:Y:S01]  /*8aa0*/  BAR.SYNC.DEFER_BLOCKING 0x0 ;  /* 0x0000000000007b1d */ /* 0x002fe20000010000 */
[----:B--2---:R-:W-:Y:S02]  /*8ab0*/  F2FP.BF16.F32.PACK_AB R145, R174, R173 ;  /* 0x000000adae91723e */ /* 0x004fe400000010ff */
[----:B----4-:R-:W-:Y:S02]  /*8ac0*/  F2FP.BF16.F32.PACK_AB R146, R172, R171 ;  /* 0x000000abac92723e */ /* 0x010fe400000010ff */
[----:B-----5:R-:W-:Y:S02]  /*8ad0*/  F2FP.BF16.F32.PACK_AB R147, R170, R169 ;  /* 0x000000a9aa93723e */ /* 0x020fe400000010ff */
[----:B------:R-:W-:-:S02]  /*8ae0*/  F2FP.BF16.F32.PACK_AB R148, R168, R167 ;  /* 0x000000a7a894723e */ /* 0x000fc400000010ff */
[----:B------:R-:W-:Y:S02]  /*8af0*/  F2FP.BF16.F32.PACK_AB R125, R166, R165 ;  /* 0x000000a5a67d723e */ /* 0x000fe400000010ff */
[----:B------:R-:W-:Y:S02]  /*8b00*/  F2FP.BF16.F32.PACK_AB R126, R164, R163 ;  /* 0x000000a3a47e723e */ /* 0x000fe400000010ff */
[----:B------:R-:W-:Y:S02]  /*8b10*/  F2FP.BF16.F32.PACK_AB R127, R162, R161 ;  /* 0x000000a1a27f723e */ /* 0x000fe400000010ff */
[----:B------:R-:W-:Y:S02]  /*8b20*/  F2FP.BF16.F32.PACK_AB R128, R160, R159 ;  /* 0x0000009fa080723e */ /* 0x000fe400000010ff */
[----:B------:R-:W-:Y:S01]  /*8b30*/  F2FP.BF16.F32.PACK_AB R2, R158, R157 ;  /* 0x0000009d9e02723e */ /* 0x000fe200000010ff */
[----:B------:R-:W1:Y:S01]  /*8b40*/  @!P2 SYNCS.CCTL.IV [UR60+0x80010] ;  /* 0x08001000ff00a9b1 */ /* 0x000e62000800003c */
[----:B------:R-:W-:-:S03]  /*8b50*/  F2FP.BF16.F32.PACK_AB R3, R154, R153 ;  /* 0x000000999a03723e */ /* 0x000fc600000010ff */
[----:B------:R2:W-:Y:S04]  /*8b60*/  STL [R1+0x4a0], R2 ;  /* 0x0004a00201007387 */ /* 0x0005e80000100800 */
[----:B------:R-:W-:Y:S04]  /*8b70*/  STL [R1+0x4a4], R55 ;  /* 0x0004a43701007387 */ /* 0x000fe80000100800 */
[----:B------:R3:W-:Y:S01]  /*8b80*/  STL [R1+0x4a8], R3 ;  /* 0x0004a80301007387 */ /* 0x0007e20000100800 */
[----:B--2---:R-:W-:Y:S02]  /*8b90*/  F2FP.BF16.F32.PACK_AB R2, R152, R23 ;  /* 0x000000179802723e */ /* 0x004fe400000010ff */
[----:B------:R-:W-:-:S03]  /*8ba0*/  F2FP.BF16.F32.PACK_AB R252, R20, R19 ;  /* 0x0000001314fc723e */ /* 0x000fc600000010ff */
[----:B------:R2:W-:Y:S01]  /*8bb0*/  STL [R1+0x4ac], R2 ;  /* 0x0004ac0201007387 */ /* 0x0005e20000100800 */
[----:B---3--:R-:W-:-:S03]  /*8bc0*/  F2FP.BF16.F32.PACK_AB R3, R18, R17 ;  /* 0x000000111203723e */ /* 0x008fc600000010ff */
[----:B------:R-:W-:Y:S01]  /*8bd0*/  STL [R1+0x664], R252 ;  /* 0x000664fc01007387 */ /* 0x000fe20000100800 */
[----:B------:R-:W-:Y:S02]  /*8be0*/  IMAD.MOV.U32 R174, RZ, RZ, R12 ;  /* 0x000000ffffae7224 */ /* 0x000fe400078e000c */
[----:B------:R-:W-:Y:S01]  /*8bf0*/  IMAD.MOV.U32 R173, RZ, RZ, R11 ;  /* 0x000000ffffad7224 */ /* 0x000fe200078e000b */
[----:B------:R-:W-:Y:S01]  /*8c00*/  F2FP.BF16.F32.PACK_AB R33, R35, R34 ;  /* 0x000000222321723e */ /* 0x000fe200000010ff */
[----:B------:R-:W-:Y:S01]  /*8c10*/  IMAD.MOV.U32 R170, RZ, RZ, R10 ;  /* 0x000000ffffaa7224 */ /* 0x000fe200078e000a */
[----:B--2---:R-:W-:Y:S01]  /*8c20*/  F2FP.BF16.F32.PACK_AB R2, R22, R21 ;  /* 0x000000151602723e */ /* 0x004fe200000010ff */
[----:B------:R-:W-:Y:S01]  /*8c30*/  IMAD.MOV.U32 R169, RZ, RZ, R9 ;  /* 0x000000ffffa97224 */ /* 0x000fe200078e0009 */
[----:B------:R-:W-:Y:S01]  /*8c40*/  F2FP.BF16.F32.PACK_AB R40, R41, R40 ;  /* 0x000000282928723e */ /* 0x000fe200000010ff */
[----:B------:R-:W-:Y:S01]  /*8c50*/  IMAD.MOV.U32 R166, RZ, RZ, R8 ;  /* 0x000000ffffa67224 */ /* 0x000fe200078e0008 */
[----:B------:R-:W-:Y:S01]  /*8c60*/  F2FP.BF16.F32.PACK_AB R48, R49, R48 ;  /* 0x000000303130723e */ /* 0x000fe200000010ff */
[----:B------:R2:W-:Y:S04]  /*8c70*/  STL [R1+0x490], R2 ;  /* 0x0004900201007387 */ /* 0x0005e80000100800 */
[----:B------:R3:W-:Y:S01]  /*8c80*/  STL [R1+0x498], R3 ;  /* 0x0004980301007387 */ /* 0x0007e20000100800 */
[----:B------:R-:W-:Y:S01]  /*8c90*/  IMAD.MOV.U32 R165, RZ, RZ, R7 ;  /* 0x000000ffffa57224 */ /* 0x000fe200078e0007 */
[----:B-1----:R-:W-:Y:S01]  /*8ca0*/  BAR.SYNC.DEFER_BLOCKING 0x0 ;  /* 0x0000000000007b1d */ /* 0x002fe20000010000 */
[----:B--2---:R-:W-:-:S05]  /*8cb0*/  F2FP.BF16.F32.PACK_AB R2, R16, R15 ;  /* 0x0000000f1002723e */ /* 0x004fca00000010ff */
        /* <DEDUP_REMOVED lines=8> */
[----:B---3--:R-:W-:Y:S01]  /*8d40*/  F2FP.BF16.F32.PACK_AB R3, R178, R177 ;  /* 0x000000b1b203723e */ /* 0x008fe200000010ff */
[----:B------:R-:W3:Y:S02]  /*8d50*/  @!P2 SYNCS.CCTL.IV [UR60+0x80018] ;  /* 0x08001800ff00a9b1 */ /* 0x000ee4000800003c */
[----:B------:R-:W5:Y:S04]  /*8d60*/  LDL.LU R189, [R1+0x510] ;  /* 0x0005100001bd7983 */ /* 0x000f680000300800 */
        /* <DEDUP_REMOVED lines=10> */
[----:B------:R-:W1:Y:S04]  /*8e10*/  LDL.LU R176, [R1+0x54c] ;  /* 0x00054c0001b07983 */ /* 0x000e680000300800 */
[----:B------:R-:W1:Y:S04]  /*8e20*/  LDL.LU R175, [R1+0x548] ;  /* 0x0005480001af7983 */ /* 0x000e680000300800 */
        /* <DEDUP_REMOVED lines=34> */
[----:B------:R-:W-:-:S03]  /*9050*/  F2FP.BF16.F32.PACK_AB R55, R174, R173 ;  /* 0x000000adae37723e */ /* 0x000fc600000010ff */
[----:B------:R1:W-:Y:S01]  /*9060*/  STL [R1+0x460], R3 ;  /* 0x0004600301007387 */ /* 0x0003e20000100800 */
[----:B--2---:R-:W-:Y:S02]  /*9070*/  F2FP.BF16.F32.PACK_AB R141, R194, R193 ;  /* 0x000000c1c28d723e */ /* 0x004fe400000010ff */
[----:B----4-:R-:W-:Y:S02]  /*9080*/  F2FP.BF16.F32.PACK_AB R142, R192, R191 ;  /* 0x000000bfc08e723e */ /* 0x010fe400000010ff */
[----:B-----5:R-:W-:Y:S02]  /*9090*/  F2FP.BF16.F32.PACK_AB R143, R190, R189 ;  /* 0x000000bdbe8f723e */ /* 0x020fe400000010ff */
[----:B---3--:R-:W-:Y:S02]  /*90a0*/  F2FP.BF16.F32.PACK_AB R144, R188, R187 ;  /* 0x000000bbbc90723e */ /* 0x008fe400000010ff */
[----:B------:R-:W-:Y:S02]  /*90b0*/  F2FP.BF16.F32.PACK_AB R121, R186, R185 ;  /* 0x000000b9ba79723e */ /* 0x000fe400000010ff */
[----:B------:R-:W-:-:S02]  /*90c0*/  F2FP.BF16.F32.PACK_AB R122, R184, R183 ;  /* 0x000000b7b87a723e */ /* 0x000fc400000010ff */
[----:B------:R-:W-:Y:S02]  /*90d0*/  F2FP.BF16.F32.PACK_AB R123, R182, R181 ;  /* 0x000000b5b67b723e */ /* 0x000fe400000010ff */
[----:B------:R-:W-:Y:S02]  /*90e0*/  F2FP.BF16.F32.PACK_AB R124, R180, R179 ;  /* 0x000000b3b47c723e */ /* 0x000fe400000010ff */
[----:B-1----:R-:W-:-:S05]  /*90f0*/  F2FP.BF16.F32.PACK_AB R2, R176, R175 ;  /* 0x000000afb002723e */ /* 0x002fca00000010ff */
[----:B------:R1:W-:Y:S01]  /*9100*/  STL [R1+0x464], R2 ;  /* 0x0004640201007387 */ /* 0x0003e20000100800 */
[----:B------:R-:W-:-:S03]  /*9110*/  F2FP.BF16.F32.PACK_AB R3, R172, R171 ;  /* 0x000000abac03723e */ /* 0x000fc600000010ff */
[----:B------:R2:W-:Y:S04]  /*9120*/  STL [R1+0x468], R55 ;  /* 0x0004683701007387 */ /* 0x0005e80000100800 */
[----:B------:R3:W-:Y:S01]  /*9130*/  STL [R1+0x46c], R3 ;  /* 0x00046c0301007387 */ /* 0x0007e20000100800 */
[----:B-1----:R-:W-:Y:S02]  /*9140*/  F2FP.BF16.F32.PACK_AB R2, R170, R169 ;  /* 0x000000a9aa02723e */ /* 0x002fe400000010ff */
[----:B--2---:R-:W-:-:S03]  /*9150*/  F2FP.BF16.F32.PACK_AB R55, R168, R167 ;  /* 0x000000a7a837723e */ /* 0x004fc600000010ff */
[----:B------:R1:W-:Y:S01]  /*9160*/  STL [R1+0x450], R2 ;  /* 0x0004500201007387 */ /* 0x0003e20000100800 */
[----:B---3--:R-:W-:-:S03]  /*9170*/  F2FP.BF16.F32.PACK_AB R3, R166, R165 ;  /* 0x000000a5a603723e */ /* 0x008fc600000010ff */
[----:B------:R-:W-:Y:S04]  /*9180*/  STL [R1+0x454], R55 ;  /* 0x0004543701007387 */ /* 0x000fe80000100800 */
[----:B------:R2:W-:Y:S01]  /*9190*/  STL [R1+0x458], R3 ;  /* 0x0004580301007387 */ /* 0x0005e20000100800 */
[----:B-1----:R-:W-:Y:S02]  /*91a0*/  F2FP.BF16.F32.PACK_AB R2, R164, R163 ;  /* 0x000000a3a402723e */ /* 0x002fe400000010ff */
[----:B------:R-:W-:-:S03]  /*91b0*/  F2FP.BF16.F32.PACK_AB R137, R162, R161 ;  /* 0x000000a1a289723e */ /* 0x000fc600000010ff */
[----:B------:R1:W-:Y:S01]  /*91c0*/  STL [R1+0x45c], R2 ;  /* 0x00045c0201007387 */ /* 0x0003e20000100800 */
[----:B--2---:R-:W-:Y:S02]  /*91d0*/  F2FP.BF16.F32.PACK_AB R3, R14, R13 ;  /* 0x0000000d0e03723e */ /* 0x004fe400000010ff */
[----:B------:R-:W-:Y:S02]  /*91e0*/  F2FP.BF16.F32.PACK_AB R138, R160, R159 ;  /* 0x0000009fa08a723e */ /* 0x000fe400000010ff */
[----:B-1----:R-:W-:Y:S02]  /*91f0*/  F2FP.BF16.F32.PACK_AB R2, R18, R17 ;  /* 0x000000111202723e */ /* 0x002fe400000010ff */
[----:B------:R-:W-:-:S03]  /*9200*/  F2FP.BF16.F32.PACK_AB R139, R158, R157 ;  /* 0x0000009d9e8b723e */ /* 0x000fc600000010ff */
[----:B------:R1:W-:Y:S01]  /*9210*/  STL [R1+0x420], R2 ;  /* 0x0004200201007387 */ /* 0x0003e20000100800 */
[----:B------:R-:W-:Y:S02]  /*9220*/  F2FP.BF16.F32.PACK_AB R140, R156, R155 ;  /* 0x0000009b9c8c723e */ /* 0x000fe400000010ff */
[----:B------:R-:W-:Y:S02]  /*9230*/  F2FP.BF16.F32.PACK_AB R117, R154, R153 ;  /* 0x000000999a75723e */ /* 0x000fe400000010ff */
[----:B------:R-:W-:Y:S02]  /*9240*/  F2FP.BF16.F32.PACK_AB R118, R152, R23 ;  /* 0x000000179876723e */ /* 0x000fe400000010ff */
[----:B------:R-:W-:Y:S02]  /*9250*/  F2FP.BF16.F32.PACK_AB R119, R22, R21 ;  /* 0x000000151677723e */ /* 0x000fe400000010ff */
[----:B------:R-:W-:Y:S02]  /*9260*/  F2FP.BF16.F32.PACK_AB R120, R20, R19 ;  /* 0x000000131478723e */ /* 0x000fe400000010ff */
[----:B------:R-:W-:-:S05]  /*9270*/  F2FP.BF16.F32.PACK_AB R15, R16, R15 ;  /* 0x0000000f100f723e */ /* 0x000fca00000010ff */
[----:B------:R-:W-:Y:S01]  /*9280*/  STL [R1+0x424], R15 ;  /* 0x0004240f01007387 */ /* 0x000fe20000100800 */
[----:B-1----:R-:W-:-:S03]  /*9290*/  F2FP.BF16.F32.PACK_AB R2, R12, R11 ;  /* 0x0000000b0c02723e */ /* 0x002fc600000010ff */
[----:B------:R1:W-:Y:S04]  /*92a0*/  STL [R1+0x428], R3 ;  /* 0x0004280301007387 */ /* 0x0003e80000100800 */
[----:B------:R2:W-:Y:S01]  /*92b0*/  STL [R1+0x42c], R2 ;  /* 0x00042c0201007387 */ /* 0x0005e20000100800 */
[----:B------:R-:W-:-:S05]  /*92c0*/  F2FP.BF16.F32.PACK_AB R9, R10, R9 ;  /* 0x000000090a09723e */ /* 0x000fca00000010ff */
[----:B------:R-:W-:Y:S01]  /*92d0*/  STL [R1+0x410], R9 ;  /* 0x0004100901007387 */ /* 0x000fe20000100800 */
[----:B-1----:R-:W-:-:S05]  /*92e0*/  F2FP.BF16.F32.PACK_AB R3, R8, R7 ;  /* 0x000000070803723e */ /* 0x002fca00000010ff */
[----:B------:R1:W-:Y:S01]  /*92f0*/  STL [R1+0x414], R3 ;  /* 0x0004140301007387 */ /* 0x0003e20000100800 */
[----:B--2---:R-:W-:-:S03]  /*9300*/  F2FP.BF16.F32.PACK_AB R2, R6, R5 ;  /* 0x000000050602723e */ /* 0x004fc600000010ff */
[----:B------:R-:W2:Y:S04]  /*9310*/  LDL.LU R59, [R1+0x204] ;  /* 0x00020400013b7983 */ /* 0x000ea80000300800 */
[----:B------:R3:W-:Y:S01]  /*9320*/  STL [R1+0x418], R2 ;  /* 0x0004180201007387 */ /* 0x0007e20000100800 */
[----:B------:R-:W-:-:S03]  /*9330*/  F2FP.BF16.F32.PACK_AB R252, R4, R0 ;  /* 0x0000000004fc723e */ /* 0x000fc600000010ff */
[----:B------:R-:W2:Y:S04]  /*9340*/  LDL.LU R58, [R1+0x200] ;  /* 0x00020000013a7983 */ /* 0x000ea80000300800 */
[----:B------:R-:W4:Y:S04]  /*9350*/  LDL.LU R57, [R1+0x20c] ;  /* 0x00020c0001397983 */ /* 0x000f280000300800 */
[----:B------:R-:W4:Y:S04]  /*9360*/  LDL.LU R56, [R1+0x208] ;  /* 0x0002080001387983 */ /* 0x000f280000300800 */
[----:B------:R-:W5:Y:S04]  /*9370*/  LDL.LU R55, [R1+0x214] ;  /* 0x0002140001377983 */ /* 0x000f680000300800 */
[----:B-1----:R-:W5:Y:S04]  /*9380*/  LDL.LU R3, [R1+0x210] ;  /* 0x0002100001037983 */ /* 0x002f680000300800 */
[----:B---3--:R-:W3:Y:S04]  /*9390*/  LDL.LU R2, [R1+0x21c] ;  /* 0x00021c0001027983 */ /* 0x008ee80000300800 */
[----:B------:R-:W3:Y:S04]  /*93a0*/  LDL.LU R251, [R1+0x218] ;  /* 0x0002180001fb7983 */ /* 0x000ee80000300800 */
[----:B------:R-:W2:Y:S04]  /*93b0*/  LDL.LU R250, [R1+0x224] ;  /* 0x0002240001fa7983 */ /* 0x000ea80000300800 */
[----:B------:R-:W2:Y:S04]  /*93c0*/  LDL.LU R249, [R1+0x220] ;  /* 0x0002200001f97983 */ /* 0x000ea80000300800 */
[----:B------:R-:W4:Y:S04]  /*93d0*/  LDL.LU R248, [R1+0x22c] ;  /* 0x00022c0001f87983 */ /* 0x000f280000300800 */
[----:B------:R-:W4:Y:S04]  /*93e0*/  LDL.LU R247, [R1+0x228] ;  /* 0x0002280001f77983 */ /* 0x000f280000300800 */
[----:B------:R-:W3:Y:S04]  /*93f0*/  LDL.LU R246, [R1+0x234] ;  /* 0x0002340001f67983 */ /* 0x000ee80000300800 */
[----:B------:R-:W3:Y:S04]  /*9400*/  LDL.LU R245, [R1+0x230] ;  /* 0x0002300001f57983 */ /* 0x000ee80000300800 */
[----:B------:R-:W3:Y:S04]  /*9410*/  LDL.LU R244, [R1+0x23c] ;  /* 0x00023c0001f47983 */ /* 0x000ee80000300800 */
[----:B------:R-:W3:Y:S04]  /*9420*/  LDL.LU R243, [R1+0x238] ;  /* 0x0002380001f37983 */ /* 0x000ee80000300800 */
[----:B------:R-:W5:Y:S04]  /*9430*/  LDL.LU R242, [R1+0x244] ;  /* 0x0002440001f27983 */ /* 0x000f680000300800 */
        /* <DEDUP_REMOVED lines=111> */
[----:B----4-:R-:W-:-:S02]  /*9b30*/  F2FP.BF16.F32.PACK_AB R114, R248, R247 ;  /* 0x000000f7f872723e */ /* 0x010fc400000010ff */
[----:B-----5:R-:W-:Y:S02]  /*9b40*/  F2FP.BF16.F32.PACK_AB R248, R242, R241 ;  /* 0x000000f1f2f8723e */ /* 0x020fe400000010ff */
[----:B--2---:R-:W-:Y:S02]  /*9b50*/  F2FP.BF16.F32.PACK_AB R113, R250, R249 ;  /* 0x000000f9fa71723e */ /* 0x004fe400000010ff */
[----:B---3--:R-:W-:Y:S02]  /*9b60*/  F2FP.BF16.F32.PACK_AB R241, R232, R231 ;  /* 0x000000e7e8f1723e */ /* 0x008fe400000010ff */
[----:B------:R-:W-:Y:S02]  /*9b70*/  F2FP.BF16.F32.PACK_AB R249, R240, R239 ;  /* 0x000000eff0f9723e */ /* 0x000fe400000010ff */
[----:B------:R-:W-:Y:S02]  /*9b80*/  F2FP.BF16.F32.PACK_AB R232, R226, R225 ;  /* 0x000000e1e2e8723e */ /* 0x000fe400000010ff */
[----:B------:R-:W-:-:S02]  /*9b90*/  F2FP.BF16.F32.PACK_AB R240, R234, R233 ;  /* 0x000000e9eaf0723e */ /* 0x000fc400000010ff */
[----:B------:R-:W-:Y:S02]  /*9ba0*/  F2FP.BF16.F32.PACK_AB R225, R216, R215 ;  /* 0x000000d7d8e1723e */ /* 0x000fe400000010ff */
[----:B------:R-:W-:Y:S02]  /*9bb0*/  F2FP.BF16.F32.PACK_AB R233, R224, R223 ;  /* 0x000000dfe0e9723e */ /* 0x000fe400000010ff */
[----:B------:R-:W-:Y:S02]  /*9bc0*/  F2FP.BF16.F32.PACK_AB R216, R210, R209 ;  /* 0x000000d1d2d8723e */ /* 0x000fe400000010ff */
[----:B------:R-:W-:Y:S02]  /*9bd0*/  F2FP.BF16.F32.PACK_AB R224, R218, R217 ;  /* 0x000000d9dae0723e */ /* 0x000fe400000010ff */
[----:B------:R-:W-:Y:S02]  /*9be0*/  F2FP.BF16.F32.PACK_AB R217, R208, R207 ;  /* 0x000000cfd0d9723e */ /* 0x000fe400000010ff */
[----:B------:R-:W-:-:S02]  /*9bf0*/  F2FP.BF16.F32.PACK_AB R208, R202, R201 ;  /* 0x000000c9cad0723e */ /* 0x000fc400000010ff */
[----:B------:R-:W-:Y:S02]  /*9c00*/  F2FP.BF16.F32.PACK_AB R209, R200, R199 ;  /* 0x000000c7c8d1723e */ /* 0x000fe400000010ff */
[----:B------:R-:W-:Y:S02]  /*9c10*/  F2FP.BF16.F32.PACK_AB R135, R55, R3 ;  /* 0x000000033787723e */ /* 0x000fe400000010ff */
[----:B------:R-:W-:Y:S01]  /*9c20*/  F2FP.BF16.F32.PACK_AB R136, R2, R251 ;  /* 0x000000fb0288723e */ /* 0x000fe200000010ff */
[----:B------:R-:W2:Y:S01]  /*9c30*/  LDL.LU R55, [R1+0x4] ;  /* 0x0000040001377983 */ /* 0x000ea20000300800 */
        /* <DEDUP_REMOVED lines=32> */
[----:B------:R-:W2:Y:S04]  /*9e40*/  LDL.LU R8, [R1] ;  /* 0x0000000001087983 */ /* 0x000ea80000300800 */
[----:B------:R-:W3:Y:S04]  /*9e50*/  LDL.LU R56, [R1+0xc] ;  /* 0x00000c0001387983 */ /* 0x000ee80000300800 */
[----:B------:R-:W3:Y:S04]  /*9e60*/  LDL.LU R9, [R1+0x8] ;  /* 0x0000080001097983 */ /* 0x000ee80000300800 */
[----:B------:R-:W4:Y:S04]  /*9e70*/  LDL.LU R57, [R1+0x14] ;  /* 0x0000140001397983 */ /* 0x000f280000300800 */
[----:B------:R-:W4:Y:S01]  /*9e80*/  LDL.LU R10, [R1+0x10] ;  /* 0x00001000010a7983 */ /* 0x000f220000300800 */
[----:B------:R-:W-:-:S03]  /*9e90*/  F2FP.BF16.F32.PACK_AB R19, R4, R0 ;  /* 0x000000000413723e */ /* 0x000fc600000010ff */
[----:B------:R-:W5:Y:S01]  /*9ea0*/  LDL.LU R58, [R1+0x1c] ;  /* 0x00001c00013a7983 */ /* 0x000f620000300800 */
[----:B------:R-:W-:-:S03]  /*9eb0*/  F2FP.BF16.F32.PACK_AB R18, R6, R5 ;  /* 0x000000050612723e */ /* 0x000fc600000010ff */
        /* <DEDUP_REMOVED lines=127> */
[----:B------:R-:W5:Y:S01]  /*a6b0*/  LDL.LU R244, [R1+0x1e0] ;  /* 0x0001e00001f47983 */ /* 0x000f620000300800 */
[----:B--2---:R-:W-:-:S03]  /*a6c0*/  F2FP.BF16.F32.PACK_AB R8, R55, R8 ;  /* 0x000000083708723e */ /* 0x004fc600000010ff */
[----:B------:R-:W2:Y:S01]  /*a6d0*/  LDL.LU R245, [R1+0x1e8] ;  /* 0x0001e80001f57983 */ /* 0x000ea20000300800 */
[----:B---3--:R-:W-:-:S03]  /*a6e0*/  F2FP.BF16.F32.PACK_AB R9, R56, R9 ;  /* 0x000000093809723e */ /* 0x008fc600000010ff */
[----:B------:R-:W3:Y:S01]  /*a6f0*/  LDL.LU R2, [R1+0x1f4] ;  /* 0x0001f40001027983 */ /* 0x000ee20000300800 */
[----:B----4-:R-:W-:-:S03]  /*a700*/  F2FP.BF16.F32.PACK_AB R10, R57, R10 ;  /* 0x0000000a390a723e */ /* 0x010fc600000010ff */
[----:B------:R-:W3:Y:S01]  /*a710*/  LDL.LU R246, [R1+0x1f0] ;  /* 0x0001f00001f67983 */ /* 0x000ee20000300800 */
[----:B-----5:R-:W-:-:S03]  /*a720*/  F2FP.BF16.F32.PACK_AB R11, R58, R11 ;  /* 0x0000000b3a0b723e */ /* 0x020fc600000010ff */
[----:B------:R-:W4:Y:S01]  /*a730*/  LDL.LU R247, [R1+0x1f8] ;  /* 0x0001f80001f77983 */ /* 0x000f220000300800 */
[----:B------:R-:W-:-:S03]  /*a740*/  F2FP.BF16.F32.PACK_AB R4, R59, R4 ;  /* 0x000000043b04723e */ /* 0x000fc600000010ff */
[----:B------:R-:W5:Y:S01]  /*a750*/  LDL.LU R55, [R1+0x7e8] ;  /* 0x0007e80001377983 */ /* 0x000f620000300800 */
[----:B------:R-:W-:-:S03]  /*a760*/  F2FP.BF16.F32.PACK_AB R5, R60, R5 ;  /* 0x000000053c05723e */ /* 0x000fc600000010ff */
[----:B------:R-:W2:Y:S01]  /*a770*/  LDL.LU R56, [R1+0x7e4] ;  /* 0x0007e40001387983 */ /* 0x000ea20000300800 */
[----:B------:R-:W-:-:S03]  /*a780*/  F2FP.BF16.F32.PACK_AB R6, R61, R6 ;  /* 0x000000063d06723e */ /* 0x000fc600000010ff */
[----:B------:R-:W2:Y:S01]  /*a790*/  LDL.LU R57, [R1+0x7e0] ;  /* 0x0007e00001397983 */ /* 0x000ea20000300800 */
[----:B------:R-:W-:-:S03]  /*a7a0*/  F2FP.BF16.F32.PACK_AB R7, R62, R7 ;  /* 0x000000073e07723e */ /* 0x000fc600000010ff */
[----:B------:R-:W3:Y:S01]  /*a7b0*/  LDL.LU R58, [R1+0x7dc] ;  /* 0x0007dc00013a7983 */ /* 0x000ee20000300800 */
[----:B------:R-:W-:-:S03]  /*a7c0*/  F2FP.BF16.F32.PACK_AB R12, R63, R12 ;  /* 0x0000000c3f0c723e */ /* 0x000fc600000010ff */
[----:B------:R-:W3:Y:S01]  /*a7d0*/  LDL.LU R59, [R1+0x7d8] ;  /* 0x0007d800013b7983 */ /* 0x000ee20000300800 */
[----:B------:R-:W-:-:S03]  /*a7e0*/  F2FP.BF16.F32.PACK_AB R13, R64, R13 ;  /* 0x0000000d400d723e */ /* 0x000fc600000010ff */
[----:B------:R-:W4:Y:S01]  /*a7f0*/  LDL.LU R60, [R1+0x7d4] ;  /* 0x0007d400013c7983 */ /* 0x000f220000300800 */
        /* <DEDUP_REMOVED lines=69> */
[----:B------:R-:W4:Y:S04]  /*ac50*/  LDL.LU R95, [R1+0x748] ;  /* 0x00074800015f7983 */ /* 0x000f280000300800 */
        /* <DEDUP_REMOVED lines=34> */
[----:B------:R-:W-:Y:S02]  /*ae80*/  IMAD.MOV.U32 R28, RZ, RZ, R113 ;  /* 0x000000ffff1c7224 */ /* 0x000fe400078e0071 */
[----:B------:R-:W-:Y:S01]  /*ae90*/  IMAD.MOV.U32 R29, RZ, RZ, R114 ;  /* 0x000000ffff1d7224 */ /* 0x000fe200078e0072 */
[----:B------:R-:W-:Y:S01]  /*aea0*/  F2FP.BF16.F32.PACK_AB R34, R37, R36 ;  /* 0x000000242522723e */ /* 0x000fe200000010ff */
[----:B------:R-:W-:Y:S02]  /*aeb0*/  IMAD.MOV.U32 R30, RZ, RZ, R115 ;  /* 0x000000ffff1e7224 */ /* 0x000fe400078e0073 */
[----:B------:R-:W-:Y:S01]  /*aec0*/  IMAD.MOV.U32 R31, RZ, RZ, R116 ;  /* 0x000000ffff1f7224 */ /* 0x000fe200078e0074 */
[----:B------:R-:W-:Y:S01]  /*aed0*/  F2FP.BF16.F32.PACK_AB R35, R39, R38 ;  /* 0x000000262723723e */ /* 0x000fe200000010ff */
[----:B------:R-:W-:Y:S01]  /*aee0*/  IMAD.MOV.U32 R36, RZ, RZ, R117 ;  /* 0x000000ffff247224 */ /* 0x000fe200078e0075 */
[----:B------:R-:W-:Y:S01]  /*aef0*/  F2FP.BF16.F32.PACK_AB R41, R43, R42 ;  /* 0x0000002a2b29723e */ /* 0x000fe200000010ff */
[----:B------:R-:W-:Y:S01]  /*af00*/  IMAD.MOV.U32 R37, RZ, RZ, R118 ;  /* 0x000000ffff257224 */ /* 0x000fe200078e0076 */
[----:B------:R-:W-:Y:S01]  /*af10*/  F2FP.BF16.F32.PACK_AB R42, R45, R44 ;  /* 0x0000002c2d2a723e */ /* 0x000fe200000010ff */
[----:B------:R-:W-:-:S02]  /*af20*/  IMAD.MOV.U32 R38, RZ, RZ, R119 ;  /* 0x000000ffff267224 */ /* 0x000fc400078e0077 */
[----:B------:R-:W-:Y:S01]  /*af30*/  IMAD.MOV.U32 R39, RZ, RZ, R120 ;  /* 0x000000ffff277224 */ /* 0x000fe200078e0078 */
[----:B------:R-:W-:Y:S01]  /*af40*/  F2FP.BF16.F32.PACK_AB R43, R47, R46 ;  /* 0x0000002e2f2b723e */ /* 0x000fe200000010ff */
[----:B------:R-:W-:Y:S01]  /*af50*/  IMAD.MOV.U32 R44, RZ, RZ, R121 ;  /* 0x000000ffff2c7224 */ /* 0x000fe200078e0079 */
[----:B------:R-:W-:Y:S01]  /*af60*/  F2FP.BF16.F32.PACK_AB R49, R51, R50 ;  /* 0x000000323331723e */ /* 0x000fe200000010ff */
[----:B------:R-:W-:Y:S01]  /*af70*/  IMAD.MOV.U32 R45, RZ, RZ, R122 ;  /* 0x000000ffff2d7224 */ /* 0x000fe200078e007a */
[----:B------:R-:W-:Y:S01]  /*af80*/  F2FP.BF16.F32.PACK_AB R50, R53, R52 ;  /* 0x000000343532723e */ /* 0x000fe200000010ff */
[----:B------:R-:W-:Y:S02]  /*af90*/  IMAD.MOV.U32 R46, RZ, RZ, R123 ;  /* 0x000000ffff2e7224 */ /* 0x000fe400078e007b */
[----:B------:R-:W-:Y:S01]  /*afa0*/  IMAD.MOV.U32 R47, RZ, RZ, R124 ;  /* 0x000000ffff2f7224 */ /* 0x000fe200078e007c */
[----:B-----5:R-:W-:Y:S01]  /*afb0*/  F2FP.BF16.F32.PACK_AB R51, R55, R54 ;  /* 0x000000363733723e */ /* 0x020fe200000010ff */
[----:B------:R-:W-:-:S02]  /*afc0*/  IMAD.MOV.U32 R52, RZ, RZ, R125 ;  /* 0x000000ffff347224 */ /* 0x000fc400078e007d */
[----:B------:R-:W-:Y:S02]  /*afd0*/  IMAD.MOV.U32 R53, RZ, RZ, R126 ;  /* 0x000000ffff357224 */ /* 0x000fe400078e007e */
[----:B------:R-:W-:Y:S01]  /*afe0*/  IMAD.MOV.U32 R54, RZ, RZ, R127 ;  /* 0x000000ffff367224 */ /* 0x000fe200078e007f */
[----:B--2---:R-:W-:Y:S01]  /*aff0*/  F2FP.BF16.F32.PACK_AB R56, R57, R56 ;  /* 0x000000383938723e */ /* 0x004fe200000010ff */
[----:B------:R-:W-:Y:S01]  /*b000*/  IMAD.MOV.U32 R55, RZ, RZ, R128 ;  /* 0x000000ffff377224 */ /* 0x000fe200078e0080 */
[----:B---3--:R-:W-:Y:S02]  /*b010*/  F2FP.BF16.F32.PACK_AB R57, R59, R58 ;  /* 0x0000003a3b39723e */ /* 0x008fe400000010ff */
[----:B----4-:R-:W-:Y:S01]  /*b020*/  F2FP.BF16.F32.PACK_AB R58, R61, R60 ;  /* 0x0000003c3d3a723e */ /* 0x010fe200000010ff */
[----:B------:R-:W-:Y:S02]  /*b030*/  IMAD.MOV.U32 R60, RZ, RZ, R129 ;  /* 0x000000ffff3c7224 */ /* 0x000fe400078e0081 */
[----:B------:R-:W-:Y:S01]  /*b040*/  IMAD.MOV.U32 R61, RZ, RZ, R130 ;  /* 0x000000ffff3d7224 */ /* 0x000fe200078e0082 */
[----:B------:R-:W-:Y:S01]  /*b050*/  F2FP.BF16.F32.PACK_AB R59, R63, R62 ;  /* 0x0000003e3f3b723e */ /* 0x000fe200000010ff */
[----:B------:R-:W-:-:S02]  /*b060*/  IMAD.MOV.U32 R62, RZ, RZ, R131 ;  /* 0x000000ffff3e7224 */ /* 0x000fc400078e0083 */
[----:B------:R-:W-:Y:S01]  /*b070*/  IMAD.MOV.U32 R63, RZ, RZ, R132 ;  /* 0x000000ffff3f7224 */ /* 0x000fe200078e0084 */
[----:B------:R-:W-:Y:S02]  /*b080*/  F2FP.BF16.F32.PACK_AB R64, R65, R64 ;  /* 0x000000404140723e */ /* 0x000fe400000010ff */
[----:B------:R-:W-:Y:S02]  /*b090*/  F2FP.BF16.F32.PACK_AB R65, R67, R66 ;  /* 0x000000424341723e */ /* 0x000fe400000010ff */
[----:B------:R-:W-:Y:S01]  /*b0a0*/  F2FP.BF16.F32.PACK_AB R66, R69, R68 ;  /* 0x000000444542723e */ /* 0x000fe200000010ff */
        /* <DEDUP_REMOVED lines=31> */
[----:B------:R-:W-:Y:S02]  /*b2a0*/  F2FP.BF16.F32.PACK_AB R98, R101, R100 ;  /* 0x000000646562723e */ /* 0x000fe400000010ff */
[----:B------:R-:W-:Y:S02]  /*b2b0*/  F2FP.BF16.F32.PACK_AB R244, R3, R244 ;  /* 0x000000f403f4723e */ /* 0x000fe400000010ff */
[----:B------:R-:W2:Y:S04]  /*b2c0*/  LDL.LU R3, [R1+0x1fc] ;  /* 0x0001fc0001037983 */ /* 0x000ea80000300800 */
[----:B------:R-:W3:Y:S04]  /*b2d0*/  LDL.LU R113, [R1+0x700] ;  /* 0x0007000001717983 */ /* 0x000ee80000300800 */
[----:B------:R-:W4:Y:S04]  /*b2e0*/  LDL.LU R114, [R1+0x6fc] ;  /* 0x0006fc0001727983 */ /* 0x000f280000300800 */
[----:B------:R-:W4:Y:S04]  /*b2f0*/  LDL.LU R115, [R1+0x6f8] ;  /* 0x0006f80001737983 */ /* 0x000f280000300800 */
[----:B------:R-:W5:Y:S04]  /*b300*/  LDL.LU R116, [R1+0x6f4] ;  /* 0x0006f40001747983 */ /* 0x000f680000300800 */
[----:B------:R-:W5:Y:S04]  /*b310*/  LDL.LU R117, [R1+0x6f0] ;  /* 0x0006f00001757983 */ /* 0x000f680000300800 */
[----:B------:R-:W5:Y:S04]  /*b320*/  LDL.LU R118, [R1+0x6ec] ;  /* 0x0006ec0001767983 */ /* 0x000f680000300800 */
[----:B------:R-:W5:Y:S04]  /*b330*/  LDL.LU R119, [R1+0x6e8] ;  /* 0x0006e80001777983 */ /* 0x000f680000300800 */
[----:B------:R-:W3:Y:S04]  /*b340*/  LDL.LU R120, [R1+0x6e4] ;  /* 0x0006e40001787983 */ /* 0x000ee80000300800 */
[----:B------:R-:W3:Y:S04]  /*b350*/  LDL.LU R121, [R1+0x6e0] ;  /* 0x0006e00001797983 */ /* 0x000ee80000300800 */
[----:B------:R-:W4:Y:S04]  /*b360*/  LDL.LU R122, [R1+0x6dc] ;  /* 0x0006dc00017a7983 */ /* 0x000f280000300800 */
[----:B------:R-:W4:Y:S04]  /*b370*/  LDL.LU R123, [R1+0x6d8] ;  /* 0x0006d800017b7983 */ /* 0x000f280000300800 */
        /* <DEDUP_REMOVED lines=26> */
[----:B------:R-:W-:-:S02]  /*b520*/  F2FP.BF16.F32.PACK_AB R245, R0, R245 ;  /* 0x000000f500f5723e */ /* 0x000fc400000010ff */
[----:B------:R-:W1:Y:S01]  /*b530*/  S2R R0, SR_TID.X ;  /* 0x0000000000007919 */ /* 0x000e620000002100 */
[----:B------:R-:W-:Y:S02]  /*b540*/  F2FP.BF16.F32.PACK_AB R246, R2, R246 ;  /* 0x000000f602f6723e */ /* 0x000fe400000010ff */
[----:B------:R-:W1:Y:S01]  /*b550*/  S2R R2, SR_TID.X ;  /* 0x0000000000027919 */ /* 0x000e620000002100 */
[----:B------:R-:W-:Y:S01]  /*b560*/  F2FP.BF16.F32.PACK_AB R99, R103, R102 ;  /* 0x000000666763723e */ /* 0x000fe200000010ff */
[----:B------:R-:W-:Y:S02]  /*b570*/  IMAD.MOV.U32 R101, RZ, RZ, R149 ;  /* 0x000000ffff657224 */ /* 0x000fe400078e0095 */
[----:B------:R-:W-:Y:S01]  /*b580*/  IMAD.MOV.U32 R102, RZ, RZ, R150 ;  /* 0x000000ffff667224 */ /* 0x000fe200078e0096 */
[----:B------:R-:W5:Y:S01]  /*b590*/  LDL.LU R149, [R1+0x670] ;  /* 0x0006700001957983 */ /* 0x000f620000300800 */
[----:B-1----:R-:W-:-:S03]  /*b5a0*/  IMAD.SHL.U32 R0, R0, 0x80, RZ ;  /* 0x0000008000007824 */ /* 0x002fc600078e00ff */
[----:B------:R-:W5:Y:S01]  /*b5b0*/  LDL.LU R150, [R1+0x66c] ;  /* 0x00066c0001967983 */ /* 0x000f620000300800 */
[----:B------:R-:W-:Y:S01]  /*b5c0*/  IMAD.SHL.U32 R2, R2, 0x10, RZ ;  /* 0x0000001002027824 */ /* 0x000fe200078e00ff */
[----:B------:R-:W-:-:S04]  /*b5d0*/  LOP3.LUT R0, R0, 0x780, RZ, 0xc0, !PT ;  /* 0x0000078000007812 */ /* 0x000fc800078ec0ff */
[----:B------:R-:W-:Y:S01]  /*b5e0*/  LOP3.LUT R0, R0, 0x70, R2, 0xf8, !PT ;  /* 0x0000007000007812 */ /* 0x000fe200078ef802 */
[----:B------:R-:W-:Y:S02]  /*b5f0*/  IMAD.MOV.U32 R103, RZ, RZ, R151 ;  /* 0x000000ffff677224 */ /* 0x000fe400078e0097 */
[----:B------:R-:W5:Y:S01]  /*b600*/  LDL.LU R151, [R1+0x668] ;  /* 0x0006680001977983 */ /* 0x000f620000300800 */
[----:B--2---:R-:W-:Y:S02]  /*b610*/  F2FP.BF16.F32.PACK_AB R247, R3, R247 ;  /* 0x000000f703f7723e */ /* 0x004fe400000010ff */
[----:B------:R-:W1:Y:S02]  /*b620*/  S2R R3, SR_TID.X ;  /* 0x0000000000037919 */ /* 0x000e640000002100 */
[----:B-1----:R-:W-:Y:S01]  /*b630*/  LOP3.LUT R0, R0, 0x10, R3, 0x78, !PT ;  /* 0x0000001000007812 */ /* 0x002fe200078e7803 */
[----:B------:R-:W-:-:S05]  /*b640*/  IMAD.SHL.U32 R3, R3, 0x40, RZ ;  /* 0x0000004003037824 */ /* 0x000fca00078e00ff */
[----:B------:R-:W-:-:S05]  /*b650*/  LOP3.LUT R0, R0, 0x1800, R3, 0xf8, !PT ;  /* 0x0000180000007812 */ /* 0x000fca00078ef803 */
[C---:B------:R-:W-:Y:S01]  /*b660*/  VIADD R2, R0.reuse, UR60 ;  /* 0x0000003c00027c36 */ /* 0x040fe20008000000 */
[----:B------:R-:W-:Y:S02]  /*b670*/  LOP3.LUT R3, R0, 0x20, RZ, 0x3c, !PT ;  /* 0x0000002000037812 */ /* 0x000fe400078e3cff */
[----:B---3--:R-:W-:Y:S02]  /*b680*/  F2FP.BF16.F32.PACK_AB R120, R121, R120 ;  /* 0x000000787978723e */ /* 0x008fe400000010ff */
[----:B----4-:R-:W-:Y:S01]  /*b690*/  F2FP.BF16.F32.PACK_AB R121, R123, R122 ;  /* 0x0000007a7b79723e */ /* 0x010fe200000010ff */
[----:B------:R-:W-:Y:S01]  /*b6a0*/  VIADD R3, R3, UR60 ;  /* 0x0000003c03037c36 */ /* 0x000fe20008000000 */
[----:B-----5:R-:W-:Y:S02]  /*b6b0*/  F2FP.BF16.F32.PACK_AB R122, R125, R124 ;  /* 0x0000007c7d7a723e */ /* 0x020fe400000010ff */
[----:B------:R-:W-:Y:S01]  /*b6c0*/  F2FP.BF16.F32.PACK_AB R123, R127, R126 ;  /* 0x0000007e7f7b723e */ /* 0x000fe200000010ff */
[----:B------:R-:W-:Y:S04]  /*b6d0*/  STSM.16.M88.4 [R2], R100 ;  /* 0x0000006402007844 */ /* 0x000fe80000000200 */
[----:B------:R-:W-:Y:S04]  /*b6e0*/  STSM.16.M88.4 [R2+0x8000], R92 ;  /* 0x0080005c02007844 */ /* 0x000fe80000000200 */
        /* <DEDUP_REMOVED lines=14> */
[----:B------:R1:W-:Y:S04]  /*b7d0*/  STSM.16.M88.4 [R3], R60 ;  /* 0x0000003c03007844 */ /* 0x0003e80000000200 */
[----:B------:R-:W-:Y:S04]  /*b7e0*/  STSM.16.M88.4 [R3+0x8000], R52 ;  /* 0x0080003403007844 */ /* 0x000fe80000000200 */
[----:B-1----:R-:W2:Y:S04]  /*b7f0*/  LDL.LU R60, [R1+0x420] ;  /* 0x00042000013c7983 */ /* 0x002ea80000300800 */
[----:B------:R-:W2:Y:S04]  /*b800*/  LDL.LU R61, [R1+0x424] ;  /* 0x00042400013d7983 */ /* 0x000ea80000300800 */
[----:B------:R-:W2:Y:S04]  /*b810*/  LDL.LU R62, [R1+0x428] ;  /* 0x00042800013e7983 */ /* 0x000ea80000300800 */
[----:B------:R-:W2:Y:S04]  /*b820*/  LDL.LU R63, [R1+0x42c] ;  /* 0x00042c00013f7983 */ /* 0x000ea80000300800 */
[----:B------:R-:W3:Y:S04]  /*b830*/  LDL.LU R68, [R1+0x460] ;  /* 0x0004600001447983 */ /* 0x000ee80000300800 */
[----:B------:R-:W3:Y:S04]  /*b840*/  LDL.LU R69, [R1+0x464] ;  /* 0x0004640001457983 */ /* 0x000ee80000300800 */
[----:B------:R-:W3:Y:S04]  /*b850*/  LDL.LU R70, [R1+0x468] ;  /* 0x0004680001467983 */ /* 0x000ee80000300800 */
[----:B------:R-:W3:Y:S04]  /*b860*/  LDL.LU R71, [R1+0x46c] ;  /* 0x00046c0001477983 */ /* 0x000ee80000300800 */
[----:B------:R-:W4:Y:S04]  /*b870*/  LDL.LU R84, [R1+0x630] ;  /* 0x0006300001547983 */ /* 0x000f280000300800 */
[----:B------:R-:W4:Y:S04]  /*b880*/  LDL.LU R85, [R1+0x634] ;  /* 0x0006340001557983 */ /* 0x000f280000300800 */
[----:B------:R-:W4:Y:S04]  /*b890*/  LDL.LU R86, [R1+0x638] ;  /* 0x0006380001567983 */ /* 0x000f280000300800 */
[----:B------:R-:W4:Y:S04]  /*b8a0*/  LDL.LU R87, [R1+0x63c] ;  /* 0x00063c0001577983 */ /* 0x000f280000300800 */
[----:B------:R-:W5:Y:S04]  /*b8b0*/  LDL.LU R76, [R1+0x4a0] ;  /* 0x0004a000014c7983 */ /* 0x000f680000300800 */
[----:B------:R-:W-:Y:S04]  /*b8c0*/  STSM.16.M88.4 [R3+0x10000], R44 ;  /* 0x0100002c03007844 */ /* 0x000fe80000000200 */
[----:B------:R-:W5:Y:S04]  /*b8d0*/  LDL.LU R77, [R1+0x4a4] ;  /* 0x0004a400014d7983 */ /* 0x000f680000300800 */
[----:B------:R-:W-:Y:S04]  /*b8e0*/  STSM.16.M88.4 [R3+0x18000], R36 ;  /* 0x0180002403007844 */ /* 0x000fe80000000200 */
[----:B------:R-:W5:Y:S04]  /*b8f0*/  LDL.LU R78, [R1+0x4a8] ;  /* 0x0004a800014e7983 */ /* 0x000f680000300800 */
[----:B------:R1:W-:Y:S04]  /*b900*/  STSM.16.M88.4 [R3+0x2000], R28 ;  /* 0x0020001c03007844 */ /* 0x0003e80000000200 */
[----:B------:R-:W5:Y:S04]  /*b910*/  LDL.LU R79, [R1+0x4ac] ;  /* 0x0004ac00014f7983 */ /* 0x000f680000300800 */
[----:B-1----:R-:W2:Y:S01]  /*b920*/  LDL.LU R28, [R1+0x410] ;  /* 0x00041000011c7983 */ /* 0x002ea20000300800 */
[----:B------:R-:W-:-:S03]  /*b930*/  IMAD.MOV.U32 R31, RZ, RZ, R252 ;  /* 0x000000ffff1f7224 */ /* 0x000fc600078e00fc */
[----:B------:R-:W2:Y:S04]  /*b940*/  LDL.LU R29, [R1+0x414] ;  /* 0x00041400011d7983 */ /* 0x000ea80000300800 */
[----:B------:R-:W2:Y:S04]  /*b950*/  LDL.LU R30, [R1+0x418] ;  /* 0x00041800011e7983 */ /* 0x000ea80000300800 */
[----:B------:R-:W3:Y:S04]  /*b960*/  LDL.LU R252, [R1+0x664] ;  /* 0x0006640001fc7983 */ /* 0x000ee80000300800 */
[----:B------:R-:W2:Y:S04]  /*b970*/  LDL.LU R36, [R1+0x450] ;  /* 0x0004500001247983 */ /* 0x000ea80000300800 */
[----:B------:R-:W2:Y:S04]  /*b980*/  LDL.LU R37, [R1+0x454] ;  /* 0x0004540001257983 */ /* 0x000ea80000300800 */
[----:B------:R-:W2:Y:S04]  /*b990*/  LDL.LU R38, [R1+0x458] ;  /* 0x0004580001267983 */ /* 0x000ea80000300800 */
[----:B------:R-:W2:Y:S04]  /*b9a0*/  LDL.LU R39, [R1+0x45c] ;  /* 0x00045c0001277983 */ /* 0x000ea80000300800 */
[----:B------:R-:W2:Y:S01]  /*b9b0*/  LDL.LU R44, [R1+0x490] ;  /* 0x00049000012c7983 */ /* 0x000ea20000300800 */
[----:B---3--:R-:W-:-:S03]  /*b9c0*/  IMAD.MOV.U32 R45, RZ, RZ, R252 ;  /* 0x000000ffff2d7224 */ /* 0x008fc600078e00fc */
[----:B------:R-:W3:Y:S04]  /*b9d0*/  LDL.LU R252, [R1+0x660] ;  /* 0x0006600001fc7983 */ /* 0x000ee80000300800 */
[----:B------:R-:W3:Y:S04]  /*b9e0*/  LDL.LU R46, [R1+0x498] ;  /* 0x00049800012e7983 */ /* 0x000ee80000300800 */
[----:B------:R-:W3:Y:S04]  /*b9f0*/  LDL.LU R47, [R1+0x49c] ;  /* 0x00049c00012f7983 */ /* 0x000ee80000300800 */
[----:B------:R-:W3:Y:S04]  /*ba00*/  LDL.LU R52, [R1+0x620] ;  /* 0x0006200001347983 */ /* 0x000ee80000300800 */
[----:B------:R-:W3:Y:S04]  /*ba10*/  LDL.LU R53, [R1+0x624] ;  /* 0x0006240001357983 */ /* 0x000ee80000300800 */
[----:B------:R-:W3:Y:S01]  /*ba20*/  LDL.LU R54, [R1+0x628] ;  /* 0x0006280001367983 */ /* 0x000ee20000300800 */
[----:B------:R-:W-:-:S03]  /*ba30*/  LOP3.LUT R8, R0, 0x40, RZ, 0x3c, !PT ;  /* 0x0000004000087812 */ /* 0x000fc600078e3cff */
[----:B------:R-:W-:Y:S01]  /*ba40*/  STSM.16.M88.4 [R3+0xa000], R224 ;  /* 0x00a000e003007844 */ /* 0x000fe20000000200 */
[----:B------:R-:W-:-:S03]  /*ba50*/  F2FP.BF16.F32.PACK_AB R128, R129, R128 ;  /* 0x000000808180723e */ /* 0x000fc600000010ff */
[----:B------:R-:W-:Y:S01]  /*ba60*/  STSM.16.M88.4 [R3+0x12000], R192 ;  /* 0x012000c003007844 */ /* 0x000fe20000000200 */
[----:B------:R-:W-:-:S03]  /*ba70*/  F2FP.BF16.F32.PACK_AB R129, R131, R130 ;  /* 0x000000828381723e */ /* 0x000fc600000010ff */
[----:B------:R-:W-:Y:S01]  /*ba80*/  STSM.16.M88.4 [R3+0x1a000], R160 ;  /* 0x01a000a003007844 */ /* 0x000fe20000000200 */
[----:B------:R-:W-:-:S03]  /*ba90*/  F2FP.BF16.F32.PACK_AB R130, R133, R132 ;  /* 0x000000848582723e */ /* 0x000fc600000010ff */
[----:B------:R-:W-:Y:S01]  /*baa0*/  STSM.16.M88.4 [R3+0x4000], R4 ;  /* 0x0040000403007844 */ /* 0x000fe20000000200 */
[----:B------:R-:W-:Y:S01]  /*bab0*/  F2FP.BF16.F32.PACK_AB R131, R135, R134 ;  /* 0x000000868783723e */ /* 0x000fe200000010ff */
[----:B------:R-:W-:Y:S02]  /*bac0*/  VIADD R8, R8, UR60 ;  /* 0x0000003c08087c36 */ /* 0x000fe40008000000 */
[----:B------:R-:W-:Y:S04]  /*bad0*/  STSM.16.M88.4 [R3+0xc000], R164 ;  /* 0x00c000a403007844 */ /* 0x000fe80000000200 */
[----:B------:R-:W-:Y:S04]  /*bae0*/  STSM.16.M88.4 [R3+0x14000], R196 ;  /* 0x014000c403007844 */ /* 0x000fe80000000200 */
[----:B------:R-:W-:Y:S04]  /*baf0*/  STSM.16.M88.4 [R3+0x1c000], R228 ;  /* 0x01c000e403007844 */ /* 0x000fe80000000200 */
[----:B------:R-:W-:Y:S04]  /*bb00*/  STSM.16.M88.4 [R3+0x6000], R32 ;  /* 0x0060002003007844 */ /* 0x000fe80000000200 */
[----:B------:R-:W-:Y:S04]  /*bb10*/  STSM.16.M88.4 [R3+0xe000], R64 ;  /* 0x00e0004003007844 */ /* 0x000fe80000000200 */
[----:B------:R-:W-:Y:S04]  /*bb20*/  STSM.16.M88.4 [R3+0x16000], R96 ;  /* 0x0160006003007844 */ /* 0x000fe80000000200 */
[----:B------:R-:W-:Y:S04]  /*bb30*/  STSM.16.M88.4 [R3+0x1e000], R128 ;  /* 0x01e0008003007844 */ /* 0x000fe80000000200 */
[----:B----4-:R-:W-:Y:S04]  /*bb40*/  STSM.16.M88.4 [R8], R84 ;  /* 0x0000005408007844 */ /* 0x010fe80000000200 */
[----:B-----5:R-:W-:Y:S04]  /*bb50*/  STSM.16.M88.4 [R8+0x8000], R76 ;  /* 0x0080004c08007844 */ /* 0x020fe80000000200 */
[----:B------:R-:W-:Y:S01]  /*bb60*/  STSM.16.M88.4 [R8+0x10000], R68 ;  /* 0x0100004408007844 */ /* 0x000fe20000000200 */
[----:B------:R-:W-:-:S03]  /*bb70*/  LOP3.LUT R0, R0, 0x60, RZ, 0x3c, !PT ;  /* 0x0000006000007812 */ /* 0x000fc600078e3cff */
[----:B--2---:R-:W-:Y:S01]  /*bb80*/  STSM.16.M88.4 [R8+0x18000], R60 ;  /* 0x0180003c08007844 */ /* 0x004fe20000000200 */
[----:B------:R-:W-:-:S03]  /*bb90*/  F2FP.BF16.F32.PACK_AB R104, R105, R104 ;  /* 0x000000686968723e */ /* 0x000fc600000010ff */
[----:B------:R-:W-:Y:S01]  /*bba0*/  STSM.16.M88.4 [R8+0x2000], R248 ;  /* 0x002000f808007844 */ /* 0x000fe20000000200 */
[----:B------:R-:W-:-:S03]  /*bbb0*/  F2FP.BF16.F32.PACK_AB R105, R107, R106 ;  /* 0x0000006a6b69723e */ /* 0x000fc600000010ff */
[----:B------:R-:W-:Y:S01]  /*bbc0*/  STSM.16.M88.4 [R8+0xa000], R216 ;  /* 0x00a000d808007844 */ /* 0x000fe20000000200 */
[----:B------:R-:W-:-:S03]  /*bbd0*/  F2FP.BF16.F32.PACK_AB R136, R137, R136 ;  /* 0x000000888988723e */ /* 0x000fc600000010ff */
[----:B------:R-:W-:Y:S01]  /*bbe0*/  STSM.16.M88.4 [R8+0x12000], R184 ;  /* 0x012000b808007844 */ /* 0x000fe20000000200 */
[----:B------:R-:W-:-:S03]  /*bbf0*/  F2FP.BF16.F32.PACK_AB R106, R109, R108 ;  /* 0x0000006c6d6a723e */ /* 0x000fc600000010ff */
[----:B------:R-:W-:Y:S01]  /*bc00*/  STSM.16.M88.4 [R8+0x1a000], R152 ;  /* 0x01a0009808007844 */ /* 0x000fe20000000200 */
[----:B------:R-:W-:Y:S02]  /*bc10*/  F2FP.BF16.F32.PACK_AB R107, R111, R110 ;  /* 0x0000006e6f6b723e */ /* 0x000fe400000010ff */
[----:B------:R-:W-:Y:S01]  /*bc20*/  F2FP.BF16.F32.PACK_AB R137, R139, R138 ;  /* 0x0000008a8b89723e */ /* 0x000fe200000010ff */
[----:B------:R-:W-:Y:S01]  /*bc30*/  STSM.16.M88.4 [R8+0x4000], R12 ;  /* 0x0040000c08007844 */ /* 0x000fe20000000200 */
[----:B------:R-:W-:Y:S01]  /*bc40*/  F2FP.BF16.F32.PACK_AB R138, R141, R140 ;  /* 0x0000008c8d8a723e */ /* 0x000fe200000010ff */
[----:B------:R-:W-:Y:S01]  /*bc50*/  VIADD R0, R0, UR60 ;  /* 0x0000003c00007c36 */ /* 0x000fe20008000000 */
[----:B------:R-:W-:Y:S01]  /*bc60*/  F2FP.BF16.F32.PACK_AB R139, R143, R142 ;  /* 0x0000008e8f8b723e */ /* 0x000fe200000010ff */
[----:B------:R-:W-:Y:S04]  /*bc70*/  STSM.16.M88.4 [R8+0xc000], R172 ;  /* 0x00c000ac08007844 */ /* 0x000fe80000000200 */
[----:B------:R-:W-:Y:S04]  /*bc80*/  STSM.16.M88.4 [R8+0x14000], R204 ;  /* 0x014000cc08007844 */ /* 0x000fe80000000200 */
[----:B------:R-:W-:Y:S04]  /*bc90*/  STSM.16.M88.4 [R8+0x1c000], R236 ;  /* 0x01c000ec08007844 */ /* 0x000fe80000000200 */
[----:B------:R-:W-:Y:S04]  /*bca0*/  STSM.16.M88.4 [R8+0x6000], R40 ;  /* 0x0060002808007844 */ /* 0x000fe80000000200 */
[----:B------:R-:W-:Y:S04]  /*bcb0*/  STSM.16.M88.4 [R8+0xe000], R72 ;  /* 0x00e0004808007844 */ /* 0x000fe80000000200 */
[----:B------:R-:W-:Y:S04]  /*bcc0*/  STSM.16.M88.4 [R8+0x16000], R104 ;  /* 0x0160006808007844 */ /* 0x000fe80000000200 */
[----:B------:R-:W-:Y:S01]  /*bcd0*/  STSM.16.M88.4 [R8+0x1e000], R136 ;  /* 0x01e0008808007844 */ /* 0x000fe20000000200 */
[----:B------:R-:W-:-:S02]  /*bce0*/  F2FP.BF16.F32.PACK_AB R112, R113, R112 ;  /* 0x000000707170723e */ /* 0x000fc400000010ff */
[----:B------:R-:W-:Y:S02]  /*bcf0*/  F2FP.BF16.F32.PACK_AB R113, R115, R114 ;  /* 0x000000727371723e */ /* 0x000fe400000010ff */
[----:B------:R-:W-:Y:S02]  /*bd00*/  F2FP.BF16.F32.PACK_AB R144, R145, R144 ;  /* 0x000000909190723e */ /* 0x000fe400000010ff */
[----:B------:R-:W-:Y:S02]  /*bd10*/  F2FP.BF16.F32.PACK_AB R114, R117, R116 ;  /* 0x000000747572723e */ /* 0x000fe400000010ff */
[----:B------:R-:W-:Y:S02]  /*bd20*/  F2FP.BF16.F32.PACK_AB R115, R119, R118 ;  /* 0x000000767773723e */ /* 0x000fe400000010ff */
[----:B------:R-:W-:Y:S02]  /*bd30*/  F2FP.BF16.F32.PACK_AB R145, R147, R146 ;  /* 0x000000929391723e */ /* 0x000fe400000010ff */
[----:B------:R-:W-:-:S02]  /*bd40*/  F2FP.BF16.F32.PACK_AB R146, R149, R148 ;  /* 0x000000949592723e */ /* 0x000fc400000010ff */
[----:B------:R-:W-:Y:S01]  /*bd50*/  F2FP.BF16.F32.PACK_AB R147, R151, R150 ;  /* 0x000000969793723e */ /* 0x000fe200000010ff */
[----:B------:R-:W-:-:S04]  /*bd60*/  ULOP3.LUT UR58, UR58, 0x3, URZ, 0xc0, !UPT ;  /* 0x000000033a3a7892 */ /* 0x000fc8000f8ec03f */
[----:B------:R-:W-:Y:S02]  /*bd70*/  ULEA UR9, UR58, UR11, 0x6 ;  /* 0x0000000b3a097291 */ /* 0x000fe4000f8e303f */
[----:B------:R-:W-:Y:S01]  /*bd80*/  ULEA UR8, UR58, UR60, 0xf ;  /* 0x0000003c3a087291 */ /* 0x000fe2000f8e783f */
[----:B------:R-:W-:Y:S01]  /*bd90*/  UMOV UR10, UR15 ;  /* 0x0000000f000a7c82 */ /* 0x000fe20008000000 */
[----:B------:R-:W-:Y:S01]  /*bda0*/  ELECT P0, URZ, PT ;  /* 0x00000000003f782f */ /* 0x000fe20003800000 */
[----:B---3--:R-:W-:-:S05]  /*bdb0*/  IMAD.MOV.U32 R55, RZ, RZ, R252 ;  /* 0x000000ffff377224 */ /* 0x008fca00078e00fc */
        /* <DEDUP_REMOVED lines=15> */
[----:B------:R-:W-:Y:S01]  /*beb0*/  STSM.16.M88.4 [R0+0x1e000], R144 ;  /* 0x01e0009000007844 */ /* 0x000fe20000000200 */
[----:B------:R1:W-:Y:S06]  /*bec0*/  MEMBAR.ALL.CTA ;  /* 0x0000000000007992 */ /* 0x0003ec0000008000 */
[----:B-1----:R-:W1:Y:S02]  /*bed0*/  FENCE.VIEW.ASYNC.S ;  /* 0x00000000000073c6 */ /* 0x002e640000000000 */
[----:B-1----:R-:W-:Y:S06]  /*bee0*/  BAR.SYNC.DEFER_BLOCKING 0x0 ;  /* 0x0000000000007b1d */ /* 0x002fec0000010000 */
[----:B------:R1:W-:Y:S01]  /*bef0*/  UTMASTG.2D [UR8], [UR52] ;  /* 0x00000008340073b5 */ /* 0x0003e20008008000 */
[----:B------:R0:W-:Y:S01]  /*bf00*/  UTMACMDFLUSH ;  /* 0x00000000000079b7 */ /* 0x0001e20000000000 */
[----:B------:R-:W-:-:S04]  /*bf10*/  DEPBAR.LE SB0, 0x0 ;  /* 0x000080000000791a */ /* 0x000fc80000000000 */
[----:B------:R-:W-:Y:S06]  /*bf20*/  BAR.SYNC.DEFER_BLOCKING 0x0 ;  /* 0x0000000000007b1d */ /* 0x000fec0000010000 */
[----:B-1----:R-:W-:Y:S05]  /*bf30*/  EXIT ;  /* 0x000000000000794d */ /* 0x002fea0003800000 */
.L_x_48:
[----:B------:R-:W1:Y:S02]  /*bf40*/  SYNCS.PHASECHK.TRANS64.TRYWAIT P0, [UR22+0x80000], R0 ;  /* 0x08000000ff0075a7 */ /* 0x000e640008000156 */
[----:B-1----:R-:W-:Y:S05]  /*bf50*/  @!P0 BRA `(.L_x_48) ;  /* 0xfffffffc00f88947 */ /* 0x002fea000383ffff */
[----:B------:R-:W-:Y:S05]  /*bf60*/  BRA `(.L_x_50) ;  /* 0xffffff8c00f87947 */ /* 0x000fea000383ffff */
.L_x_51:
[----:B------:R-:W-:-:S00]  /*bf70*/  BRA `(.L_x_51) ;  /* 0xfffffffc00fc7947 */ /* 0x000fc0000383ffff */
[----:B------:R-:W-:-:S00]  /*bf80*/  NOP ;  /* 0x0000000000007918 */ /* 0x000fc00000000000 */
[----:B------:R-:W-:-:S00]  /*bf90*/  NOP ;  /* 0x0000000000007918 */ /* 0x000fc00000000000 */
[----:B------:R-:W-:-:S00]  /*bfa0*/  NOP ;  /* 0x0000000000007918 */ /* 0x000fc00000000000 */
[----:B------:R-:W-:-:S00]  /*bfb0*/  NOP ;  /* 0x0000000000007918 */ /* 0x000fc00000000000 */
[----:B------:R-:W-:-:S00]  /*bfc0*/  NOP ;  /* 0x0000000000007918 */ /* 0x000fc00000000000 */
[----:B------:R-:W-:-:S00]  /*bfd0*/  NOP ;  /* 0x0000000000007918 */ /* 0x000fc00000000000 */
[----:B------:R-:W-:-:S00]  /*bfe0*/  NOP ;  /* 0x0000000000007918 */ /* 0x000fc00000000000 */
[----:B------:R-:W-:-:S00]  /*bff0*/  NOP ;  /* 0x0000000000007918 */ /* 0x000fc00000000000 */
.L_x_52:


//--------------------- .nv.shared.gluon_wgmma    --------------------------
	.section	.nv.shared.gluon_wgmma,"aw",@nobits
	.sectionflags	@""
	.align	16
	.zero		1024


//--------------------- .nv.shared.reserved.0     --------------------------
	.section	.nv.shared.reserved.0,"aw",@nobits
	.weak		__nv_reservedSMEM_offset_0_alias
	.size		__nv_reservedSMEM_offset_0_alias, 0, 0
	.other		__nv_reservedSMEM_offset_0_alias,@"STO_CUDA_RESERVED_SHARED STV_DEFAULT"
__nv_reservedSMEM_offset_0_alias:
	.zero		0


//--------------------- .nv.constant0.gluon_wgmma --------------------------
	.section	.nv.constant0.gluon_wgmma,"a",@progbits
	.sectionflags	@""
	.align	4
.nv.constant0.gluon_wgmma:
	.zero		608


//--------------------- SYMBOLS --------------------------

	.type		.nv.reservedSmem.offset0,@object
	.size		.nv.reservedSmem.offset0,0x4
